//
// Generated by NVIDIA NVVM Compiler
//
// Compiler Build ID: CL-36424714
// Cuda compilation tools, release 13.0, V13.0.88
// Based on NVVM 20.0.0
//

.version 9.0
.target sm_100
.address_size 64

	// .globl	_Z9update_ExPdPKdi
.func  (.param .align 16 .b8 func_retval0[16]) __internal_trig_reduction_slowpathd
(
	.param .b64 __internal_trig_reduction_slowpathd_param_0
)
;
.const .align 8 .f64 d_EPSILON_0;
.const .align 8 .f64 d_MU_0;
.const .align 8 .f64 d_c0;
.const .align 8 .f64 d_frequency;
.const .align 8 .f64 d_center_wavelength;
.const .align 8 .f64 d_simulation_size;
.const .align 8 .f64 d_step_size;
.const .align 8 .f64 d_dx;
.const .align 8 .f64 d_dt;
.const .align 8 .f64 d_h_coeff;
.const .align 8 .f64 d_e_coeff;
.const .align 8 .f64 d_omega;
.global .align 8 .b8 __cudart_i2opi_d[144] = {8, 93, 141, 31, 177, 95, 251, 107, 234, 146, 82, 138, 247, 57, 7, 61, 123, 241, 229, 235, 199, 186, 39, 117, 45, 234, 95, 158, 102, 63, 70, 79, 183, 9, 203, 39, 207, 126, 54, 109, 31, 109, 10, 90, 139, 17, 47, 239, 15, 152, 5, 222, 255, 151, 248, 31, 59, 40, 249, 189, 139, 95, 132, 156, 244, 57, 83, 131, 57, 214, 145, 57, 65, 126, 95, 180, 38, 112, 156, 233, 132, 68, 187, 46, 245, 53, 130, 232, 62, 167, 41, 177, 28, 235, 29, 254, 28, 146, 209, 9, 234, 46, 73, 6, 224, 210, 77, 66, 58, 110, 36, 183, 97, 197, 187, 222, 171, 99, 81, 254, 65, 144, 67, 60, 153, 149, 98, 219, 192, 221, 52, 245, 209, 87, 39, 252, 41, 21, 68, 78, 110, 131, 249, 162};
.global .align 16 .b8 __cudart_sin_cos_coeffs[128] = {70, 210, 176, 44, 241, 229, 90, 190, 146, 227, 172, 105, 227, 29, 199, 62, 161, 98, 219, 25, 160, 1, 42, 191, 24, 8, 17, 17, 17, 17, 129, 63, 84, 85, 85, 85, 85, 85, 197, 191, 0, 0, 0, 0, 0, 0, 0, 0, 0, 0, 0, 0, 0, 0, 0, 0, 100, 129, 253, 32, 131, 255, 168, 189, 40, 133, 239, 193, 167, 238, 33, 62, 217, 230, 6, 142, 79, 126, 146, 190, 233, 188, 221, 25, 160, 1, 250, 62, 71, 93, 193, 22, 108, 193, 86, 191, 81, 85, 85, 85, 85, 85, 165, 63, 0, 0, 0, 0, 0, 0, 224, 191, 0, 0, 0, 0, 0, 0, 240, 63};

.visible .entry _Z9update_ExPdPKdi(
	.param .u64 .ptr .align 1 _Z9update_ExPdPKdi_param_0,
	.param .u64 .ptr .align 1 _Z9update_ExPdPKdi_param_1,
	.param .u32 _Z9update_ExPdPKdi_param_2
)
{
	.reg .pred 	%p<4>;
	.reg .b32 	%r<12>;
	.reg .b64 	%rd<8>;
	.reg .b64 	%fd<7>;

	ld.param.u64 	%rd1, [_Z9update_ExPdPKdi_param_0];
	ld.param.u64 	%rd2, [_Z9update_ExPdPKdi_param_1];
	ld.param.u32 	%r3, [_Z9update_ExPdPKdi_param_2];
	mov.u32 	%r4, %ctaid.x;
	mov.u32 	%r5, %ntid.x;
	mov.u32 	%r6, %tid.x;
	mad.lo.s32 	%r1, %r4, %r5, %r6;
	mov.u32 	%r7, %ctaid.y;
	mov.u32 	%r8, %ntid.y;
	mov.u32 	%r9, %tid.y;
	mad.lo.s32 	%r2, %r7, %r8, %r9;
	setp.eq.s32 	%p1, %r2, 0;
	max.s32 	%r10, %r1, %r2;
	setp.ge.s32 	%p2, %r10, %r3;
	or.pred  	%p3, %p2, %p1;
	@%p3 bra 	$L__BB0_2;
	cvta.to.global.u64 	%rd3, %rd2;
	cvta.to.global.u64 	%rd4, %rd1;
	mad.lo.s32 	%r11, %r3, %r1, %r2;
	ld.const.f64 	%fd1, [d_e_coeff];
	mul.wide.s32 	%rd5, %r11, 8;
	add.s64 	%rd6, %rd3, %rd5;
	ld.global.f64 	%fd2, [%rd6];
	ld.global.f64 	%fd3, [%rd6+-8];
	sub.f64 	%fd4, %fd2, %fd3;
	add.s64 	%rd7, %rd4, %rd5;
	ld.global.f64 	%fd5, [%rd7];
	fma.rn.f64 	%fd6, %fd1, %fd4, %fd5;
	st.global.f64 	[%rd7], %fd6;
$L__BB0_2:
	ret;

}
	// .globl	_Z9update_EyPdPKdi
.visible .entry _Z9update_EyPdPKdi(
	.param .u64 .ptr .align 1 _Z9update_EyPdPKdi_param_0,
	.param .u64 .ptr .align 1 _Z9update_EyPdPKdi_param_1,
	.param .u32 _Z9update_EyPdPKdi_param_2
)
{
	.reg .pred 	%p<4>;
	.reg .b32 	%r<15>;
	.reg .b64 	%rd<10>;
	.reg .b64 	%fd<8>;

	ld.param.u64 	%rd1, [_Z9update_EyPdPKdi_param_0];
	ld.param.u64 	%rd2, [_Z9update_EyPdPKdi_param_1];
	ld.param.u32 	%r3, [_Z9update_EyPdPKdi_param_2];
	mov.u32 	%r4, %ctaid.x;
	mov.u32 	%r5, %ntid.x;
	mov.u32 	%r6, %tid.x;
	mad.lo.s32 	%r1, %r4, %r5, %r6;
	mov.u32 	%r7, %ctaid.y;
	mov.u32 	%r8, %ntid.y;
	mov.u32 	%r9, %tid.y;
	mad.lo.s32 	%r2, %r7, %r8, %r9;
	setp.lt.s32 	%p1, %r1, 1;
	max.s32 	%r10, %r1, %r2;
	setp.ge.s32 	%p2, %r10, %r3;
	or.pred  	%p3, %p2, %p1;
	@%p3 bra 	$L__BB1_2;
	cvta.to.global.u64 	%rd3, %rd2;
	cvta.to.global.u64 	%rd4, %rd1;
	mul.lo.s32 	%r11, %r3, %r1;
	add.s32 	%r12, %r11, %r2;
	ld.const.f64 	%fd1, [d_e_coeff];
	mul.wide.u32 	%rd5, %r12, 8;
	add.s64 	%rd6, %rd3, %rd5;
	ld.global.f64 	%fd2, [%rd6];
	sub.s32 	%r13, %r11, %r3;
	add.s32 	%r14, %r13, %r2;
	mul.wide.u32 	%rd7, %r14, 8;
	add.s64 	%rd8, %rd3, %rd7;
	ld.global.f64 	%fd3, [%rd8];
	sub.f64 	%fd4, %fd2, %fd3;
	mul.f64 	%fd5, %fd1, %fd4;
	add.s64 	%rd9, %rd4, %rd5;
	ld.global.f64 	%fd6, [%rd9];
	sub.f64 	%fd7, %fd6, %fd5;
	st.global.f64 	[%rd9], %fd7;
$L__BB1_2:
	ret;

}
	// .globl	_Z9update_HzPdPKdS1_i
.visible .entry _Z9update_HzPdPKdS1_i(
	.param .u64 .ptr .align 1 _Z9update_HzPdPKdS1_i_param_0,
	.param .u64 .ptr .align 1 _Z9update_HzPdPKdS1_i_param_1,
	.param .u64 .ptr .align 1 _Z9update_HzPdPKdS1_i_param_2,
	.param .u32 _Z9update_HzPdPKdS1_i_param_3
)
{
	.reg .pred 	%p<2>;
	.reg .b32 	%r<16>;
	.reg .b64 	%rd<13>;
	.reg .b64 	%fd<12>;

	ld.param.u64 	%rd1, [_Z9update_HzPdPKdS1_i_param_0];
	ld.param.u64 	%rd2, [_Z9update_HzPdPKdS1_i_param_1];
	ld.param.u64 	%rd3, [_Z9update_HzPdPKdS1_i_param_2];
	ld.param.u32 	%r4, [_Z9update_HzPdPKdS1_i_param_3];
	mov.u32 	%r5, %ctaid.x;
	mov.u32 	%r6, %ntid.x;
	mov.u32 	%r7, %tid.x;
	mad.lo.s32 	%r1, %r5, %r6, %r7;
	mov.u32 	%r8, %ctaid.y;
	mov.u32 	%r9, %ntid.y;
	mov.u32 	%r10, %tid.y;
	mad.lo.s32 	%r11, %r8, %r9, %r10;
	add.s32 	%r12, %r4, -1;
	max.s32 	%r13, %r1, %r11;
	setp.ge.s32 	%p1, %r13, %r12;
	@%p1 bra 	$L__BB2_2;
	cvta.to.global.u64 	%rd4, %rd3;
	cvta.to.global.u64 	%rd5, %rd2;
	cvta.to.global.u64 	%rd6, %rd1;
	mad.lo.s32 	%r14, %r4, %r1, %r11;
	ld.const.f64 	%fd1, [d_h_coeff];
	add.s32 	%r15, %r14, %r4;
	mul.wide.s32 	%rd7, %r15, 8;
	add.s64 	%rd8, %rd4, %rd7;
	ld.global.f64 	%fd2, [%rd8];
	mul.wide.s32 	%rd9, %r14, 8;
	add.s64 	%rd10, %rd4, %rd9;
	ld.global.f64 	%fd3, [%rd10];
	sub.f64 	%fd4, %fd2, %fd3;
	add.s64 	%rd11, %rd5, %rd9;
	ld.global.f64 	%fd5, [%rd11+8];
	ld.global.f64 	%fd6, [%rd11];
	sub.f64 	%fd7, %fd5, %fd6;
	sub.f64 	%fd8, %fd4, %fd7;
	mul.f64 	%fd9, %fd1, %fd8;
	add.s64 	%rd12, %rd6, %rd9;
	ld.global.f64 	%fd10, [%rd12];
	sub.f64 	%fd11, %fd10, %fd9;
	st.global.f64 	[%rd12], %fd11;
$L__BB2_2:
	ret;

}
	// .globl	_Z13inject_sourcePdiiid
.visible .entry _Z13inject_sourcePdiiid(
	.param .u64 .ptr .align 1 _Z13inject_sourcePdiiid_param_0,
	.param .u32 _Z13inject_sourcePdiiid_param_1,
	.param .u32 _Z13inject_sourcePdiiid_param_2,
	.param .u32 _Z13inject_sourcePdiiid_param_3,
	.param .f64 _Z13inject_sourcePdiiid_param_4
)
{
	.reg .pred 	%p<5>;
	.reg .b32 	%r<14>;
	.reg .b64 	%rd<9>;
	.reg .b64 	%fd<38>;

	ld.param.u64 	%rd1, [_Z13inject_sourcePdiiid_param_0];
	ld.param.u32 	%r5, [_Z13inject_sourcePdiiid_param_1];
	ld.param.u32 	%r6, [_Z13inject_sourcePdiiid_param_2];
	ld.param.u32 	%r7, [_Z13inject_sourcePdiiid_param_3];
	ld.param.f64 	%fd7, [_Z13inject_sourcePdiiid_param_4];
	mad.lo.s32 	%r1, %r7, %r5, %r6;
	ld.const.f64 	%fd8, [d_omega];
	mul.f64 	%fd1, %fd7, %fd8;
	abs.f64 	%fd2, %fd1;
	setp.neu.f64 	%p1, %fd2, 0d7FF0000000000000;
	@%p1 bra 	$L__BB3_2;
	mov.f64 	%fd14, 0d0000000000000000;
	mul.rn.f64 	%fd37, %fd1, %fd14;
	mov.b32 	%r13, 0;
	bra.uni 	$L__BB3_4;
$L__BB3_2:
	mul.f64 	%fd9, %fd1, 0d3FE45F306DC9C883;
	cvt.rni.s32.f64 	%r13, %fd9;
	cvt.rn.f64.s32 	%fd10, %r13;
	fma.rn.f64 	%fd11, %fd10, 0dBFF921FB54442D18, %fd1;
	fma.rn.f64 	%fd12, %fd10, 0dBC91A62633145C00, %fd11;
	fma.rn.f64 	%fd37, %fd10, 0dB97B839A252049C0, %fd12;
	setp.ltu.f64 	%p2, %fd2, 0d41E0000000000000;
	@%p2 bra 	$L__BB3_4;
	{ // callseq 0, 0
	.param .b64 param0;
	st.param.f64 	[param0], %fd1;
	.param .align 16 .b8 retval0[16];
	call.uni (retval0), 
	__internal_trig_reduction_slowpathd, 
	(
	param0
	);
	ld.param.f64 	%fd37, [retval0];
	ld.param.b32 	%r13, [retval0+8];
	} // callseq 0
$L__BB3_4:
	cvta.to.global.u64 	%rd2, %rd1;
	shl.b32 	%r10, %r13, 6;
	cvt.u64.u32 	%rd3, %r10;
	and.b64  	%rd4, %rd3, 64;
	mov.u64 	%rd5, __cudart_sin_cos_coeffs;
	add.s64 	%rd6, %rd5, %rd4;
	mul.rn.f64 	%fd15, %fd37, %fd37;
	and.b32  	%r11, %r13, 1;
	setp.eq.b32 	%p3, %r11, 1;
	selp.f64 	%fd16, 0dBDA8FF8320FD8164, 0d3DE5DB65F9785EBA, %p3;
	ld.global.nc.v2.f64 	{%fd17, %fd18}, [%rd6];
	fma.rn.f64 	%fd19, %fd16, %fd15, %fd17;
	fma.rn.f64 	%fd20, %fd19, %fd15, %fd18;
	ld.global.nc.v2.f64 	{%fd21, %fd22}, [%rd6+16];
	fma.rn.f64 	%fd23, %fd20, %fd15, %fd21;
	fma.rn.f64 	%fd24, %fd23, %fd15, %fd22;
	ld.global.nc.v2.f64 	{%fd25, %fd26}, [%rd6+32];
	fma.rn.f64 	%fd27, %fd24, %fd15, %fd25;
	fma.rn.f64 	%fd28, %fd27, %fd15, %fd26;
	fma.rn.f64 	%fd29, %fd28, %fd37, %fd37;
	fma.rn.f64 	%fd30, %fd28, %fd15, 0d3FF0000000000000;
	selp.f64 	%fd31, %fd30, %fd29, %p3;
	and.b32  	%r12, %r13, 2;
	setp.eq.s32 	%p4, %r12, 0;
	mov.f64 	%fd32, 0d0000000000000000;
	sub.f64 	%fd33, %fd32, %fd31;
	selp.f64 	%fd34, %fd31, %fd33, %p4;
	mul.wide.s32 	%rd7, %r1, 8;
	add.s64 	%rd8, %rd2, %rd7;
	ld.global.f64 	%fd35, [%rd8];
	add.f64 	%fd36, %fd35, %fd34;
	st.global.f64 	[%rd8], %fd36;
	ret;

}
.func  (.param .align 16 .b8 func_retval0[16]) __internal_trig_reduction_slowpathd(
	.param .b64 __internal_trig_reduction_slowpathd_param_0
)
{
	.local .align 8 .b8 	__local_depot4[40];
	.reg .b64 	%SP;
	.reg .b64 	%SPL;
	.reg .pred 	%p<10>;
	.reg .b32 	%r<47>;
	.reg .b64 	%rd<74>;
	.reg .b64 	%fd<5>;

	mov.u64 	%SPL, __local_depot4;
	ld.param.f64 	%fd4, [__internal_trig_reduction_slowpathd_param_0];
	add.u64 	%rd1, %SPL, 0;
	{
	.reg .b32 %temp; 
	mov.b64 	{%temp, %r1}, %fd4;
	}
	shr.u32 	%r2, %r1, 20;
	and.b32  	%r3, %r2, 2047;
	setp.eq.s32 	%p1, %r3, 2047;
	mov.b32 	%r46, 0;
	@%p1 bra 	$L__BB4_9;
	add.s32 	%r20, %r3, -1024;
	mov.b64 	%rd20, %fd4;
	shl.b64 	%rd2, %rd20, 11;
	shr.u32 	%r4, %r20, 6;
	sub.s32 	%r45, 15, %r4;
	sub.s32 	%r21, 19, %r4;
	setp.lt.u32 	%p2, %r20, 128;
	selp.b32 	%r6, 18, %r21, %p2;
	setp.ge.s32 	%p3, %r45, %r6;
	mov.b64 	%rd70, 0;
	@%p3 bra 	$L__BB4_4;
	add.s32 	%r23, %r6, %r4;
	neg.s32 	%r43, %r23;
	or.b64  	%rd3, %rd2, -9223372036854775808;
	mov.b64 	%rd70, 0;
	mov.b32 	%r42, 0;
	mov.u64 	%rd25, __cudart_i2opi_d;
	mov.u32 	%r44, %r45;
$L__BB4_3:
	.pragma "nounroll";
	mul.wide.s32 	%rd22, %r42, 8;
	add.s64 	%rd23, %rd1, %rd22;
	mul.wide.s32 	%rd24, %r44, 8;
	add.s64 	%rd26, %rd25, %rd24;
	ld.global.nc.u64 	%rd27, [%rd26];
	{
	.reg .u32 %r0, %r1, %r2, %r3, %alo, %ahi, %blo, %bhi, %clo, %chi;
	mov.b64 	{%alo,%ahi}, %rd27;
	mov.b64 	{%blo,%bhi}, %rd3;
	mov.b64 	{%clo,%chi}, %rd70;
	mad.lo.cc.u32 	%r0, %alo, %blo, %clo;
	madc.hi.cc.u32 	%r1, %alo, %blo, %chi;
	madc.hi.u32 	%r2, %alo, %bhi, 0;
	mad.lo.cc.u32 	%r1, %alo, %bhi, %r1;
	madc.hi.cc.u32 	%r2, %ahi, %blo, %r2;
	madc.hi.u32 	%r3, %ahi, %bhi, 0;
	mad.lo.cc.u32 	%r1, %ahi, %blo, %r1;
	madc.lo.cc.u32 	%r2, %ahi, %bhi, %r2;
	addc.u32 	%r3, %r3, 0;
	mov.b64 	%rd28, {%r0,%r1};
	mov.b64 	%rd70, {%r2,%r3};
	}
	st.local.u64 	[%rd23], %rd28;
	add.s32 	%r44, %r44, 1;
	add.s32 	%r43, %r43, 1;
	add.s32 	%r42, %r42, 1;
	setp.ne.s32 	%p4, %r43, -15;
	mov.u32 	%r45, %r6;
	@%p4 bra 	$L__BB4_3;
$L__BB4_4:
	cvt.s64.s32 	%rd29, %r45;
	cvt.u64.u32 	%rd30, %r4;
	add.s64 	%rd31, %rd30, %rd29;
	shl.b64 	%rd32, %rd31, 3;
	add.s64 	%rd33, %rd1, %rd32;
	st.local.u64 	[%rd33+-120], %rd70;
	and.b32  	%r15, %r2, 63;
	ld.local.u64 	%rd72, [%rd1+16];
	ld.local.u64 	%rd71, [%rd1+24];
	setp.eq.s32 	%p5, %r15, 0;
	@%p5 bra 	$L__BB4_6;
	shl.b64 	%rd34, %rd71, %r15;
	shr.u64 	%rd35, %rd72, 1;
	xor.b32  	%r24, %r15, 63;
	shr.u64 	%rd36, %rd35, %r24;
	or.b64  	%rd71, %rd34, %rd36;
	ld.local.u64 	%rd37, [%rd1+8];
	shl.b64 	%rd38, %rd72, %r15;
	shr.u64 	%rd39, %rd37, 1;
	shr.u64 	%rd40, %rd39, %r24;
	or.b64  	%rd72, %rd38, %rd40;
$L__BB4_6:
	and.b32  	%r25, %r1, -2147483648;
	shr.u64 	%rd41, %rd71, 62;
	cvt.u32.u64 	%r26, %rd41;
	mov.b64 	{%r27, %r28}, %rd71;
	mov.b64 	{%r29, %r30}, %rd72;
	shf.l.wrap.b32 	%r31, %r30, %r27, 2;
	shf.l.wrap.b32 	%r32, %r27, %r28, 2;
	mov.b64 	%rd42, {%r31, %r32};
	shl.b64 	%rd43, %rd72, 2;
	shr.u64 	%rd44, %rd42, 63;
	cvt.u32.u64 	%r33, %rd44;
	add.s32 	%r34, %r33, %r26;
	setp.eq.s32 	%p6, %r25, 0;
	neg.s32 	%r35, %r34;
	selp.b32 	%r46, %r34, %r35, %p6;
	setp.gt.s64 	%p7, %rd42, -1;
	mov.b64 	%rd45, 0;
	{
	.reg .u32 %r0, %r1, %r2, %r3, %a0, %a1, %a2, %a3, %b0, %b1, %b2, %b3;
	mov.b64 	{%a0,%a1}, %rd45;
	mov.b64 	{%a2,%a3}, %rd45;
	mov.b64 	{%b0,%b1}, %rd43;
	mov.b64 	{%b2,%b3}, %rd42;
	sub.cc.u32 	%r0, %a0, %b0;
	subc.cc.u32 	%r1, %a1, %b1;
	subc.cc.u32 	%r2, %a2, %b2;
	subc.u32 	%r3, %a3, %b3;
	mov.b64 	%rd46, {%r0,%r1};
	mov.b64 	%rd47, {%r2,%r3};
	}
	xor.b32  	%r36, %r25, -2147483648;
	selp.b64 	%rd73, %rd42, %rd47, %p7;
	selp.b64 	%rd14, %rd43, %rd46, %p7;
	selp.b32 	%r17, %r25, %r36, %p7;
	clz.b64 	%r37, %rd73;
	cvt.u64.u32 	%rd15, %r37;
	setp.eq.s32 	%p8, %r37, 0;
	@%p8 bra 	$L__BB4_8;
	cvt.u32.u64 	%r38, %rd15;
	and.b32  	%r39, %r38, 63;
	shl.b64 	%rd48, %rd73, %r39;
	shr.u64 	%rd49, %rd14, 1;
	not.b32 	%r40, %r38;
	and.b32  	%r41, %r40, 63;
	shr.u64 	%rd50, %rd49, %r41;
	or.b64  	%rd73, %rd48, %rd50;
$L__BB4_8:
	mov.b64 	%rd51, -3958705157555305931;
	{
	.reg .u32 %r0, %r1, %r2, %r3, %alo, %ahi, %blo, %bhi;
	mov.b64 	{%alo,%ahi}, %rd73;
	mov.b64 	{%blo,%bhi}, %rd51;
	mul.lo.u32 	%r0, %alo, %blo;
	mul.hi.u32 	%r1, %alo, %blo;
	mad.lo.cc.u32 	%r1, %alo, %bhi, %r1;
	madc.hi.u32 	%r2, %alo, %bhi, 0;
	mad.lo.cc.u32 	%r1, %ahi, %blo, %r1;
	madc.hi.cc.u32 	%r2, %ahi, %blo, %r2;
	madc.hi.u32 	%r3, %ahi, %bhi, 0;
	mad.lo.cc.u32 	%r2, %ahi, %bhi, %r2;
	addc.u32 	%r3, %r3, 0;
	mov.b64 	%rd52, {%r0,%r1};
	mov.b64 	%rd53, {%r2,%r3};
	}
	setp.gt.s64 	%p9, %rd53, 0;
	{
	.reg .u32 %r0, %r1, %r2, %r3, %a0, %a1, %a2, %a3, %b0, %b1, %b2, %b3;
	mov.b64 	{%a0,%a1}, %rd52;
	mov.b64 	{%a2,%a3}, %rd53;
	mov.b64 	{%b0,%b1}, %rd52;
	mov.b64 	{%b2,%b3}, %rd53;
	add.cc.u32 	%r0, %a0, %b0;
	addc.cc.u32 	%r1, %a1, %b1;
	addc.cc.u32 	%r2, %a2, %b2;
	addc.u32 	%r3, %a3, %b3;
	mov.b64 	%rd54, {%r0,%r1};
	mov.b64 	%rd55, {%r2,%r3};
	}
	selp.b64 	%rd56, %rd55, %rd53, %p9;
	selp.s64 	%rd57, -1, 0, %p9;
	sub.s64 	%rd58, %rd57, %rd15;
	cvt.u64.u32 	%rd59, %r17;
	shl.b64 	%rd60, %rd59, 32;
	add.s64 	%rd61, %rd56, 1;
	shr.u64 	%rd62, %rd61, 10;
	add.s64 	%rd63, %rd62, 1;
	shr.u64 	%rd64, %rd63, 1;
	shl.b64 	%rd65, %rd58, 52;
	add.s64 	%rd66, %rd65, %rd64;
	add.s64 	%rd67, %rd66, 4602678819172646912;
	or.b64  	%rd68, %rd67, %rd60;
	mov.b64 	%fd4, %rd68;
$L__BB4_9:
	st.param.f64 	[func_retval0], %fd4;
	st.param.b32 	[func_retval0+8], %r46;
	ret;

}


// ===== COMPILED SASS (sm_100) =====

	.target	sm_100

	.elftype	@"ET_EXEC"


//--------------------- .note.nv.tkinfo           --------------------------
	.section	.note.nv.tkinfo,"",@"SHT_NOTE"
	.sectionflags	@"SHF_NOTE_NV_TKINFO"
	.tkinfo
        /*0018*/ 	.word	0x00000002
        /*0030*/ 	.string	""
        /*0030*/ 	.string	"ptxas"
        /*0030*/ 	.string	"Cuda compilation tools, release 13.0, V13.0.88"
        /*0030*/ 	.string	"Build cuda_13.0.r13.0/compiler.36424714_0"
        /*0030*/ 	.string	"-arch sm_100 -m 64 "



//--------------------- .note.nv.cuinfo           --------------------------
	.section	.note.nv.cuinfo,"",@"SHT_NOTE"
	.sectionflags	@"SHF_NOTE_NV_CUINFO"
        /*0018*/ 	.short	0x0002
        /*001a*/ 	.short	0x0064
        /*001c*/ 	.short	0x0082
	.zero		2


//--------------------- .nv.info                  --------------------------
	.section	.nv.info,"",@"SHT_CUDA_INFO"
	.align	4


	//----- nvinfo : EIATTR_REGCOUNT
	.align		4
        /*0000*/ 	.byte	0x04, 0x2f
        /*0002*/ 	.short	(.L_15 - .L_14)
	.align		4
.L_14:
        /*0004*/ 	.word	index@(_Z9update_ExPdPKdi)
        /*0008*/ 	.word	0x0000000e


	//----- nvinfo : EIATTR_FRAME_SIZE
	.align		4
.L_15:
        /*000c*/ 	.byte	0x04, 0x11
        /*000e*/ 	.short	(.L_17 - .L_16)
	.align		4
.L_16:
        /*0010*/ 	.word	index@(_Z9update_ExPdPKdi)
        /*0014*/ 	.word	0x00000000


	//----- nvinfo : EIATTR_REGCOUNT
	.align		4
.L_17:
        /*0018*/ 	.byte	0x04, 0x2f
        /*001a*/ 	.short	(.L_19 - .L_18)
	.align		4
.L_18:
        /*001c*/ 	.word	index@(_Z9update_EyPdPKdi)
        /*0020*/ 	.word	0x0000000e


	//----- nvinfo : EIATTR_FRAME_SIZE
	.align		4
.L_19:
        /*0024*/ 	.byte	0x04, 0x11
        /*0026*/ 	.short	(.L_21 - .L_20)
	.align		4
.L_20:
        /*0028*/ 	.word	index@(_Z9update_EyPdPKdi)
        /*002c*/ 	.word	0x00000000


	//----- nvinfo : EIATTR_REGCOUNT
	.align		4
.L_21:
        /*0030*/ 	.byte	0x04, 0x2f
        /*0032*/ 	.short	(.L_23 - .L_22)
	.align		4
.L_22:
        /*0034*/ 	.word	index@(_Z9update_HzPdPKdS1_i)
        /*0038*/ 	.word	0x00000014


	//----- nvinfo : EIATTR_FRAME_SIZE
	.align		4
.L_23:
        /*003c*/ 	.byte	0x04, 0x11
        /*003e*/ 	.short	(.L_25 - .L_24)
	.align		4
.L_24:
        /*0040*/ 	.word	index@(_Z9update_HzPdPKdS1_i)
        /*0044*/ 	.word	0x00000000


	//----- nvinfo : EIATTR_REGCOUNT
	.align		4
.L_25:
        /*0048*/ 	.byte	0x04, 0x2f
        /*004a*/ 	.short	(.L_27 - .L_26)
	.align		4
.L_26:
        /*004c*/ 	.word	index@(_Z13inject_sourcePdiiid)
        /*0050*/ 	.word	0x0000001c


	//----- nvinfo : EIATTR_FRAME_SIZE
	.align		4
.L_27:
        /*0054*/ 	.byte	0x04, 0x11
        /*0056*/ 	.short	(.L_29 - .L_28)
	.align		4
.L_28:
        /*0058*/ 	.word	index@($_Z13inject_sourcePdiiid$__internal_trig_reduction_slowpathd)
        /*005c*/ 	.word	0x00000028


	//----- nvinfo : EIATTR_FRAME_SIZE
	.align		4
.L_29:
        /*0060*/ 	.byte	0x04, 0x11
        /*0062*/ 	.short	(.L_31 - .L_30)
	.align		4
.L_30:
        /*0064*/ 	.word	index@(_Z13inject_sourcePdiiid)
        /*0068*/ 	.word	0x00000028


	//----- nvinfo : EIATTR_MIN_STACK_SIZE
	.align		4
.L_31:
        /*006c*/ 	.byte	0x04, 0x12
        /*006e*/ 	.short	(.L_33 - .L_32)
	.align		4
.L_32:
        /*0070*/ 	.word	index@(_Z13inject_sourcePdiiid)
        /*0074*/ 	.word	0x00000028


	//----- nvinfo : EIATTR_MIN_STACK_SIZE
	.align		4
.L_33:
        /*0078*/ 	.byte	0x04, 0x12
        /*007a*/ 	.short	(.L_35 - .L_34)
	.align		4
.L_34:
        /*007c*/ 	.word	index@(_Z9update_HzPdPKdS1_i)
        /*0080*/ 	.word	0x00000000


	//----- nvinfo : EIATTR_MIN_STACK_SIZE
	.align		4
.L_35:
        /*0084*/ 	.byte	0x04, 0x12
        /*0086*/ 	.short	(.L_37 - .L_36)
	.align		4
.L_36:
        /*0088*/ 	.word	index@(_Z9update_EyPdPKdi)
        /*008c*/ 	.word	0x00000000


	//----- nvinfo : EIATTR_MIN_STACK_SIZE
	.align		4
.L_37:
        /*0090*/ 	.byte	0x04, 0x12
        /*0092*/ 	.short	(.L_39 - .L_38)
	.align		4
.L_38:
        /*0094*/ 	.word	index@(_Z9update_ExPdPKdi)
        /*0098*/ 	.word	0x00000000
.L_39:


//--------------------- .nv.compat                --------------------------
	.section	.nv.compat,"",@"SHT_CUDA_COMPAT_INFO"
	.align	4
        /*0000*/ 	.byte	0x02, 0x09, 0x00, 0x00, 0x02, 0x02, 0x01, 0x00, 0x02, 0x05, 0x05, 0x00, 0x03, 0x07, 0x01, 0x01
        /*0010*/ 	.byte	0x02, 0x03, 0x00, 0x00, 0x02, 0x06, 0x01, 0x00, 0x04, 0x0b, 0x08, 0x00, 0x01, 0x00, 0x00, 0x00
        /*0020*/ 	.byte	0x00, 0x00, 0x00, 0x00


//--------------------- .nv.info._Z13inject_sourcePdiiid --------------------------
	.section	.nv.info._Z13inject_sourcePdiiid,"",@"SHT_CUDA_INFO"
	.sectionflags	@""
	.align	4


	//----- nvinfo : EIATTR_CUDA_API_VERSION
	.align		4
        /*0000*/ 	.byte	0x04, 0x37
        /*0002*/ 	.short	(.L_41 - .L_40)
.L_40:
        /*0004*/ 	.word	0x00000082


	//----- nvinfo : EIATTR_KPARAM_INFO
	.align		4
.L_41:
        /*0008*/ 	.byte	0x04, 0x17
        /*000a*/ 	.short	(.L_43 - .L_42)
.L_42:
        /*000c*/ 	.word	0x00000000
        /*0010*/ 	.short	0x0004
        /*0012*/ 	.short	0x0018
        /*0014*/ 	.byte	0x00, 0xf0, 0x21, 0x00


	//----- nvinfo : EIATTR_KPARAM_INFO
	.align		4
.L_43:
        /*0018*/ 	.byte	0x04, 0x17
        /*001a*/ 	.short	(.L_45 - .L_44)
.L_44:
        /*001c*/ 	.word	0x00000000
        /*0020*/ 	.short	0x0003
        /*0022*/ 	.short	0x0010
        /*0024*/ 	.byte	0x00, 0xf0, 0x11, 0x00


	//----- nvinfo : EIATTR_KPARAM_INFO
	.align		4
.L_45:
        /*0028*/ 	.byte	0x04, 0x17
        /*002a*/ 	.short	(.L_47 - .L_46)
.L_46:
        /*002c*/ 	.word	0x00000000
        /*0030*/ 	.short	0x0002
        /*0032*/ 	.short	0x000c
        /*0034*/ 	.byte	0x00, 0xf0, 0x11, 0x00


	//----- nvinfo : EIATTR_KPARAM_INFO
	.align		4
.L_47:
        /*0038*/ 	.byte	0x04, 0x17
        /*003a*/ 	.short	(.L_49 - .L_48)
.L_48:
        /*003c*/ 	.word	0x00000000
        /*0040*/ 	.short	0x0001
        /*0042*/ 	.short	0x0008
        /*0044*/ 	.byte	0x00, 0xf0, 0x11, 0x00


	//----- nvinfo : EIATTR_KPARAM_INFO
	.align		4
.L_49:
        /*0048*/ 	.byte	0x04, 0x17
        /*004a*/ 	.short	(.L_51 - .L_50)
.L_50:
        /*004c*/ 	.word	0x00000000
        /*0050*/ 	.short	0x0000
        /*0052*/ 	.short	0x0000
        /*0054*/ 	.byte	0x00, 0xf5, 0x21, 0x00


	//----- nvinfo : EIATTR_SPARSE_MMA_MASK
	.align		4
.L_51:
        /*0058*/ 	.byte	0x03, 0x50
        /*005a*/ 	.short	0x0000


	//----- nvinfo : EIATTR_MAXREG_COUNT
	.align		4
        /*005c*/ 	.byte	0x03, 0x1b
        /*005e*/ 	.short	0x00ff


	//----- nvinfo : EIATTR_MERCURY_ISA_VERSION
	.align		4
        /*0060*/ 	.byte	0x03, 0x5f
        /*0062*/ 	.short	0x0101


	//----- nvinfo : EIATTR_VRC_CTA_INIT_COUNT
	.align		4
        /*0064*/ 	.byte	0x02, 0x4a
	.zero		1
	.zero		1


	//----- nvinfo : EIATTR_EXIT_INSTR_OFFSETS
	.align		4
        /*0068*/ 	.byte	0x04, 0x1c
        /*006a*/ 	.short	(.L_53 - .L_52)


	//   ....[0]....
.L_52:
        /*006c*/ 	.word	0x00000410


	//----- nvinfo : EIATTR_CRS_STACK_SIZE
	.align		4
.L_53:
        /*0070*/ 	.byte	0x04, 0x1e
        /*0072*/ 	.short	(.L_55 - .L_54)
.L_54:
        /*0074*/ 	.word	0x00000000


	//----- nvinfo : EIATTR_CBANK_PARAM_SIZE
	.align		4
.L_55:
        /*0078*/ 	.byte	0x03, 0x19
        /*007a*/ 	.short	0x0020


	//----- nvinfo : EIATTR_PARAM_CBANK
	.align		4
        /*007c*/ 	.byte	0x04, 0x0a
        /*007e*/ 	.short	(.L_57 - .L_56)
	.align		4
.L_56:
        /*0080*/ 	.word	index@(.nv.constant0._Z13inject_sourcePdiiid)
        /*0084*/ 	.short	0x0380
        /*0086*/ 	.short	0x0020


	//----- nvinfo : EIATTR_SW_WAR
	.align		4
.L_57:
        /*0088*/ 	.byte	0x04, 0x36
        /*008a*/ 	.short	(.L_59 - .L_58)
.L_58:
        /*008c*/ 	.word	0x00000008
.L_59:


//--------------------- .nv.info._Z9update_HzPdPKdS1_i --------------------------
	.section	.nv.info._Z9update_HzPdPKdS1_i,"",@"SHT_CUDA_INFO"
	.sectionflags	@""
	.align	4


	//----- nvinfo : EIATTR_CUDA_API_VERSION
	.align		4
        /*0000*/ 	.byte	0x04, 0x37
        /*0002*/ 	.short	(.L_61 - .L_60)
.L_60:
        /*0004*/ 	.word	0x00000082


	//----- nvinfo : EIATTR_KPARAM_INFO
	.align		4
.L_61:
        /*0008*/ 	.byte	0x04, 0x17
        /*000a*/ 	.short	(.L_63 - .L_62)
.L_62:
        /*000c*/ 	.word	0x00000000
        /*0010*/ 	.short	0x0003
        /*0012*/ 	.short	0x0018
        /*0014*/ 	.byte	0x00, 0xf0, 0x11, 0x00


	//----- nvinfo : EIATTR_KPARAM_INFO
	.align		4
.L_63:
        /*0018*/ 	.byte	0x04, 0x17
        /*001a*/ 	.short	(.L_65 - .L_64)
.L_64:
        /*001c*/ 	.word	0x00000000
        /*0020*/ 	.short	0x0002
        /*0022*/ 	.short	0x0010
        /*0024*/ 	.byte	0x00, 0xf5, 0x21, 0x00


	//----- nvinfo : EIATTR_KPARAM_INFO
	.align		4
.L_65:
        /*0028*/ 	.byte	0x04, 0x17
        /*002a*/ 	.short	(.L_67 - .L_66)
.L_66:
        /*002c*/ 	.word	0x00000000
        /*0030*/ 	.short	0x0001
        /*0032*/ 	.short	0x0008
        /*0034*/ 	.byte	0x00, 0xf5, 0x21, 0x00


	//----- nvinfo : EIATTR_KPARAM_INFO
	.align		4
.L_67:
        /*0038*/ 	.byte	0x04, 0x17
        /*003a*/ 	.short	(.L_69 - .L_68)
.L_68:
        /*003c*/ 	.word	0x00000000
        /*0040*/ 	.short	0x0000
        /*0042*/ 	.short	0x0000
        /*0044*/ 	.byte	0x00, 0xf5, 0x21, 0x00


	//----- nvinfo : EIATTR_SPARSE_MMA_MASK
	.align		4
.L_69:
        /*0048*/ 	.byte	0x03, 0x50
        /*004a*/ 	.short	0x0000


	//----- nvinfo : EIATTR_MAXREG_COUNT
	.align		4
        /*004c*/ 	.byte	0x03, 0x1b
        /*004e*/ 	.short	0x00ff


	//----- nvinfo : EIATTR_MERCURY_ISA_VERSION
	.align		4
        /*0050*/ 	.byte	0x03, 0x5f
        /*0052*/ 	.short	0x0101


	//----- nvinfo : EIATTR_VRC_CTA_INIT_COUNT
	.align		4
        /*0054*/ 	.byte	0x02, 0x4a
	.zero		1
	.zero		1


	//----- nvinfo : EIATTR_EXIT_INSTR_OFFSETS
	.align		4
        /*0058*/ 	.byte	0x04, 0x1c
        /*005a*/ 	.short	(.L_71 - .L_70)


	//   ....[0]....
.L_70:
        /*005c*/ 	.word	0x000000d0


	//   ....[1]....
        /*0060*/ 	.word	0x00000230


	//----- nvinfo : EIATTR_CBANK_PARAM_SIZE
	.align		4
.L_71:
        /*0064*/ 	.byte	0x03, 0x19
        /*0066*/ 	.short	0x001c


	//----- nvinfo : EIATTR_PARAM_CBANK
	.align		4
        /*0068*/ 	.byte	0x04, 0x0a
        /*006a*/ 	.short	(.L_73 - .L_72)
	.align		4
.L_72:
        /*006c*/ 	.word	index@(.nv.constant0._Z9update_HzPdPKdS1_i)
        /*0070*/ 	.short	0x0380
        /*0072*/ 	.short	0x001c


	//----- nvinfo : EIATTR_SW_WAR
	.align		4
.L_73:
        /*0074*/ 	.byte	0x04, 0x36
        /*0076*/ 	.short	(.L_75 - .L_74)
.L_74:
        /*0078*/ 	.word	0x00000008
.L_75:


//--------------------- .nv.info._Z9update_EyPdPKdi --------------------------
	.section	.nv.info._Z9update_EyPdPKdi,"",@"SHT_CUDA_INFO"
	.sectionflags	@""
	.align	4


	//----- nvinfo : EIATTR_CUDA_API_VERSION
	.align		4
        /*0000*/ 	.byte	0x04, 0x37
        /*0002*/ 	.short	(.L_77 - .L_76)
.L_76:
        /*0004*/ 	.word	0x00000082


	//----- nvinfo : EIATTR_KPARAM_INFO
	.align		4
.L_77:
        /*0008*/ 	.byte	0x04, 0x17
        /*000a*/ 	.short	(.L_79 - .L_78)
.L_78:
        /*000c*/ 	.word	0x00000000
        /*0010*/ 	.short	0x0002
        /*0012*/ 	.short	0x0010
        /*0014*/ 	.byte	0x00, 0xf0, 0x11, 0x00


	//----- nvinfo : EIATTR_KPARAM_INFO
	.align		4
.L_79:
        /*0018*/ 	.byte	0x04, 0x17
        /*001a*/ 	.short	(.L_81 - .L_80)
.L_80:
        /*001c*/ 	.word	0x00000000
        /*0020*/ 	.short	0x0001
        /*0022*/ 	.short	0x0008
        /*0024*/ 	.byte	0x00, 0xf5, 0x21, 0x00


	//----- nvinfo : EIATTR_KPARAM_INFO
	.align		4
.L_81:
        /*0028*/ 	.byte	0x04, 0x17
        /*002a*/ 	.short	(.L_83 - .L_82)
.L_82:
        /*002c*/ 	.word	0x00000000
        /*0030*/ 	.short	0x0000
        /*0032*/ 	.short	0x0000
        /*0034*/ 	.byte	0x00, 0xf5, 0x21, 0x00


	//----- nvinfo : EIATTR_SPARSE_MMA_MASK
	.align		4
.L_83:
        /*0038*/ 	.byte	0x03, 0x50
        /*003a*/ 	.short	0x0000


	//----- nvinfo : EIATTR_MAXREG_COUNT
	.align		4
        /*003c*/ 	.byte	0x03, 0x1b
        /*003e*/ 	.short	0x00ff


	//----- nvinfo : EIATTR_MERCURY_ISA_VERSION
	.align		4
        /*0040*/ 	.byte	0x03, 0x5f
        /*0042*/ 	.short	0x0101


	//----- nvinfo : EIATTR_VRC_CTA_INIT_COUNT
	.align		4
        /*0044*/ 	.byte	0x02, 0x4a
	.zero		1
	.zero		1


	//----- nvinfo : EIATTR_EXIT_INSTR_OFFSETS
	.align		4
        /*0048*/ 	.byte	0x04, 0x1c
        /*004a*/ 	.short	(.L_85 - .L_84)


	//   ....[0]....
.L_84:
        /*004c*/ 	.word	0x000000d0


	//   ....[1]....
        /*0050*/ 	.word	0x000001e0


	//----- nvinfo : EIATTR_CBANK_PARAM_SIZE
	.align		4
.L_85:
        /*0054*/ 	.byte	0x03, 0x19
        /*0056*/ 	.short	0x0014


	//----- nvinfo : EIATTR_PARAM_CBANK
	.align		4
        /*0058*/ 	.byte	0x04, 0x0a
        /*005a*/ 	.short	(.L_87 - .L_86)
	.align		4
.L_86:
        /*005c*/ 	.word	index@(.nv.constant0._Z9update_EyPdPKdi)
        /*0060*/ 	.short	0x0380
        /*0062*/ 	.short	0x0014


	//----- nvinfo : EIATTR_SW_WAR
	.align		4
.L_87:
        /*0064*/ 	.byte	0x04, 0x36
        /*0066*/ 	.short	(.L_89 - .L_88)
.L_88:
        /*0068*/ 	.word	0x00000008
.L_89:


//--------------------- .nv.info._Z9update_ExPdPKdi --------------------------
	.section	.nv.info._Z9update_ExPdPKdi,"",@"SHT_CUDA_INFO"
	.sectionflags	@""
	.align	4


	//----- nvinfo : EIATTR_CUDA_API_VERSION
	.align		4
        /*0000*/ 	.byte	0x04, 0x37
        /*0002*/ 	.short	(.L_91 - .L_90)
.L_90:
        /*0004*/ 	.word	0x00000082


	//----- nvinfo : EIATTR_KPARAM_INFO
	.align		4
.L_91:
        /*0008*/ 	.byte	0x04, 0x17
        /*000a*/ 	.short	(.L_93 - .L_92)
.L_92:
        /*000c*/ 	.word	0x00000000
        /*0010*/ 	.short	0x0002
        /*0012*/ 	.short	0x0010
        /*0014*/ 	.byte	0x00, 0xf0, 0x11, 0x00


	//----- nvinfo : EIATTR_KPARAM_INFO
	.align		4
.L_93:
        /*0018*/ 	.byte	0x04, 0x17
        /*001a*/ 	.short	(.L_95 - .L_94)
.L_94:
        /*001c*/ 	.word	0x00000000
        /*0020*/ 	.short	0x0001
        /*0022*/ 	.short	0x0008
        /*0024*/ 	.byte	0x00, 0xf5, 0x21, 0x00


	//----- nvinfo : EIATTR_KPARAM_INFO
	.align		4
.L_95:
        /*0028*/ 	.byte	0x04, 0x17
        /*002a*/ 	.short	(.L_97 - .L_96)
.L_96:
        /*002c*/ 	.word	0x00000000
        /*0030*/ 	.short	0x0000
        /*0032*/ 	.short	0x0000
        /*0034*/ 	.byte	0x00, 0xf5, 0x21, 0x00


	//----- nvinfo : EIATTR_SPARSE_MMA_MASK
	.align		4
.L_97:
        /*0038*/ 	.byte	0x03, 0x50
        /*003a*/ 	.short	0x0000


	//----- nvinfo : EIATTR_MAXREG_COUNT
	.align		4
        /*003c*/ 	.byte	0x03, 0x1b
        /*003e*/ 	.short	0x00ff


	//----- nvinfo : EIATTR_MERCURY_ISA_VERSION
	.align		4
        /*0040*/ 	.byte	0x03, 0x5f
        /*0042*/ 	.short	0x0101


	//----- nvinfo : EIATTR_VRC_CTA_INIT_COUNT
	.align		4
        /*0044*/ 	.byte	0x02, 0x4a
	.zero		1
	.zero		1


	//----- nvinfo : EIATTR_EXIT_INSTR_OFFSETS
	.align		4
        /*0048*/ 	.byte	0x04, 0x1c
        /*004a*/ 	.short	(.L_99 - .L_98)


	//   ....[0]....
.L_98:
        /*004c*/ 	.word	0x000000d0


	//   ....[1]....
        /*0050*/ 	.word	0x000001b0


	//----- nvinfo : EIATTR_CBANK_PARAM_SIZE
	.align		4
.L_99:
        /*0054*/ 	.byte	0x03, 0x19
        /*0056*/ 	.short	0x0014


	//----- nvinfo : EIATTR_PARAM_CBANK
	.align		4
        /*0058*/ 	.byte	0x04, 0x0a
        /*005a*/ 	.short	(.L_101 - .L_100)
	.align		4
.L_100:
        /*005c*/ 	.word	index@(.nv.constant0._Z9update_ExPdPKdi)
        /*0060*/ 	.short	0x0380
        /*0062*/ 	.short	0x0014


	//----- nvinfo : EIATTR_SW_WAR
	.align		4
.L_101:
        /*0064*/ 	.byte	0x04, 0x36
        /*0066*/ 	.short	(.L_103 - .L_102)
.L_102:
        /*0068*/ 	.word	0x00000008
.L_103:


//--------------------- .nv.callgraph             --------------------------
	.section	.nv.callgraph,"",@"SHT_CUDA_CALLGRAPH"
	.align	4
	.sectionentsize	8
	.align		4
        /*0000*/ 	.word	0x00000000
	.align		4
        /*0004*/ 	.word	0xffffffff
	.align		4
        /*0008*/ 	.word	0x00000000
	.align		4
        /*000c*/ 	.word	0xfffffffe
	.align		4
        /*0010*/ 	.word	0x00000000
	.align		4
        /*0014*/ 	.word	0xfffffffd
	.align		4
        /*0018*/ 	.word	0x00000000
	.align		4
        /*001c*/ 	.word	0xfffffffc


//--------------------- .nv.constant3             --------------------------
	.section	.nv.constant3,"a",@progbits
	.align	8
.nv.constant3:
	.type		d_EPSILON_0,@object
	.size		d_EPSILON_0,(d_MU_0 - d_EPSILON_0)
d_EPSILON_0:
	.zero		8
	.type		d_MU_0,@object
	.size		d_MU_0,(d_c0 - d_MU_0)
d_MU_0:
	.zero		8
	.type		d_c0,@object
	.size		d_c0,(d_frequency - d_c0)
d_c0:
	.zero		8
	.type		d_frequency,@object
	.size		d_frequency,(d_center_wavelength - d_frequency)
d_frequency:
	.zero		8
	.type		d_center_wavelength,@object
	.size		d_center_wavelength,(d_simulation_size - d_center_wavelength)
d_center_wavelength:
	.zero		8
	.type		d_simulation_size,@object
	.size		d_simulation_size,(d_step_size - d_simulation_size)
d_simulation_size:
	.zero		8
	.type		d_step_size,@object
	.size		d_step_size,(d_dx - d_step_size)
d_step_size:
	.zero		8
	.type		d_dx,@object
	.size		d_dx,(d_dt - d_dx)
d_dx:
	.zero		8
	.type		d_dt,@object
	.size		d_dt,(d_h_coeff - d_dt)
d_dt:
	.zero		8
	.type		d_h_coeff,@object
	.size		d_h_coeff,(d_e_coeff - d_h_coeff)
d_h_coeff:
	.zero		8
	.type		d_e_coeff,@object
	.size		d_e_coeff,(d_omega - d_e_coeff)
d_e_coeff:
	.zero		8
	.type		d_omega,@object
	.size		d_omega,(.L_11 - d_omega)
d_omega:
	.zero		8
.L_11:


//--------------------- .nv.constant4             --------------------------
	.section	.nv.constant4,"a",@progbits
	.align	8
	.align		8
.nv.constant4:
        /*0000*/ 	.dword	__cudart_i2opi_d
	.align		8
        /*0008*/ 	.dword	__cudart_sin_cos_coeffs


//--------------------- .text._Z13inject_sourcePdiiid --------------------------
	.section	.text._Z13inject_sourcePdiiid,"ax",@progbits
	.align	128
        .global         _Z13inject_sourcePdiiid
        .type           _Z13inject_sourcePdiiid,@function
        .size           _Z13inject_sourcePdiiid,(.L_x_9 - _Z13inject_sourcePdiiid)
        .other          _Z13inject_sourcePdiiid,@"STO_CUDA_ENTRY STV_DEFAULT"
_Z13inject_sourcePdiiid:
.text._Z13inject_sourcePdiiid:
[----:B------:R-:W0:Y:S08]  /*0000*/  LDC R1, c[0x0][0x37c] ;  /* 0x0000df00ff017b82 */ /* 0x000e300000000800 */
[----:B------:R-:W1:Y:S01]  /*0010*/  LDC.64 R16, c[0x3][0x58] ;  /* 0x00c01600ff107b82 */ /* 0x000e620000000a00 */
[----:B------:R-:W1:Y:S01]  /*0020*/  LDCU.64 UR4, c[0x0][0x398] ;  /* 0x00007300ff0477ac */ /* 0x000e620008000a00 */
[----:B0-----:R-:W-:Y:S01]  /*0030*/  VIADD R1, R1, 0xffffffd8 ;  /* 0xffffffd801017836 */ /* 0x001fe20000000000 */
[----:B------:R-:W0:Y:S05]  /*0040*/  LDCU UR6, c[0x0][0x390] ;  /* 0x00007200ff0677ac */ /* 0x000e2a0008000800 */
[----:B------:R-:W0:Y:S01]  /*0050*/  LDC.64 R10, c[0x0][0x388] ;  /* 0x0000e200ff0a7b82 */ /* 0x000e220000000a00 */
[----:B-1----:R-:W-:Y:S01]  /*0060*/  DMUL R16, R16, UR4 ;  /* 0x0000000410107c28 */ /* 0x002fe20008000000 */
[----:B------:R-:W1:Y:S07]  /*0070*/  LDCU.64 UR4, c[0x0][0x358] ;  /* 0x00006b00ff0477ac */ /* 0x000e6e0008000a00 */
[----:B------:R-:W-:Y:S01]  /*0080*/  DSETP.NEU.AND P0, PT, |R16|, +INF , PT ;  /* 0x7ff000001000742a */ /* 0x000fe20003f0d200 */
[----:B0-----:R-:W-:-:S13]  /*0090*/  IMAD R10, R10, UR6, R11 ;  /* 0x000000060a0a7c24 */ /* 0x001fda000f8e020b */
[----:B------:R-:W-:Y:S01]  /*00a0*/  @!P0 DMUL R2, RZ, R16 ;  /* 0x00000010ff028228 */ /* 0x000fe20000000000 */
[----:B------:R-:W-:Y:S01]  /*00b0*/  @!P0 IMAD.MOV.U32 R0, RZ, RZ, RZ ;  /* 0x000000ffff008224 */ /* 0x000fe200078e00ff */
[----:B-1----:R-:W-:Y:S09]  /*00c0*/  @!P0 BRA `(.L_x_0) ;  /* 0x0000000000488947 */ /* 0x002ff20003800000 */
[----:B------:R-:W-:Y:S01]  /*00d0*/  UMOV UR6, 0x6dc9c883 ;  /* 0x6dc9c88300067882 */ /* 0x000fe20000000000 */
[----:B------:R-:W-:Y:S01]  /*00e0*/  UMOV UR7, 0x3fe45f30 ;  /* 0x3fe45f3000077882 */ /* 0x000fe20000000000 */
[C---:B------:R-:W-:Y:S02]  /*00f0*/  DSETP.GE.AND P0, PT, |R16|.reuse, 2.14748364800000000000e+09, PT ;  /* 0x41e000001000742a */ /* 0x040fe40003f06200 */
[----:B------:R-:W-:Y:S01]  /*0100*/  DMUL R4, R16, UR6 ;  /* 0x0000000610047c28 */ /* 0x000fe20008000000 */
[----:B------:R-:W-:Y:S01]  /*0110*/  UMOV UR6, 0x54442d18 ;  /* 0x54442d1800067882 */ /* 0x000fe20000000000 */
[----:B------:R-:W-:-:S04]  /*0120*/  UMOV UR7, 0x3ff921fb ;  /* 0x3ff921fb00077882 */ /* 0x000fc80000000000 */
[----:B------:R-:W0:Y:S08]  /*0130*/  F2I.F64 R0, R4 ;  /* 0x0000000400007311 */ /* 0x000e300000301100 */
[----:B0-----:R-:W0:Y:S02]  /*0140*/  I2F.F64 R2, R0 ;  /* 0x0000000000027312 */ /* 0x001e240000201c00 */
[----:B0-----:R-:W-:Y:S01]  /*0150*/  DFMA R6, R2, -UR6, R16 ;  /* 0x8000000602067c2b */ /* 0x001fe20008000010 */
[----:B------:R-:W-:Y:S01]  /*0160*/  UMOV UR6, 0x33145c00 ;  /* 0x33145c0000067882 */ /* 0x000fe20000000000 */
[----:B------:R-:W-:-:S06]  /*0170*/  UMOV UR7, 0x3c91a626 ;  /* 0x3c91a62600077882 */ /* 0x000fcc0000000000 */
[----:B------:R-:W-:Y:S01]  /*0180*/  DFMA R6, R2, -UR6, R6 ;  /* 0x8000000602067c2b */ /* 0x000fe20008000006 */
[----:B------:R-:W-:Y:S01]  /*0190*/  UMOV UR6, 0x252049c0 ;  /* 0x252049c000067882 */ /* 0x000fe20000000000 */
[----:B------:R-:W-:-:S06]  /*01a0*/  UMOV UR7, 0x397b839a ;  /* 0x397b839a00077882 */ /* 0x000fcc0000000000 */
[----:B------:R-:W-:Y:S01]  /*01b0*/  DFMA R2, R2, -UR6, R6 ;  /* 0x8000000602027c2b */ /* 0x000fe20008000006 */
[----:B------:R-:W-:Y:S10]  /*01c0*/  @!P0 BRA `(.L_x_0) ;  /* 0x0000000000088947 */ /* 0x000ff40003800000 */
[----:B------:R-:W-:-:S07]  /*01d0*/  MOV R12, 0x1f0 ;  /* 0x000001f0000c7802 */ /* 0x000fce0000000f00 */
[----:B------:R-:W-:Y:S05]  /*01e0*/  CALL.REL.NOINC `($_Z13inject_sourcePdiiid$__internal_trig_reduction_slowpathd) ;  /* 0x00000000008c7944 */ /* 0x000fea0003c00000 */
.L_x_0:
[----:B------:R-:W0:Y:S01]  /*01f0*/  LDCU.64 UR6, c[0x4][0x8] ;  /* 0x01000100ff0677ac */ /* 0x000e220008000a00 */
[----:B------:R-:W-:Y:S01]  /*0200*/  IMAD.SHL.U32 R4, R0, 0x40, RZ ;  /* 0x0000004000047824 */ /* 0x000fe200078e00ff */
[----:B------:R-:W1:Y:S04]  /*0210*/  LDC.64 R8, c[0x0][0x380] ;  /* 0x0000e000ff087b82 */ /* 0x000e680000000a00 */
[----:B------:R-:W-:-:S04]  /*0220*/  LOP3.LUT R4, R4, 0x40, RZ, 0xc0, !PT ;  /* 0x0000004004047812 */ /* 0x000fc800078ec0ff */
[----:B0-----:R-:W-:-:S05]  /*0230*/  IADD3 R22, P0, PT, R4, UR6, RZ ;  /* 0x0000000604167c10 */ /* 0x001fca000ff1e0ff */
[----:B------:R-:W-:-:S05]  /*0240*/  IMAD.X R23, RZ, RZ, UR7, P0 ;  /* 0x00000007ff177e24 */ /* 0x000fca00080e06ff */
[----:B------:R-:W2:Y:S04]  /*0250*/  LDG.E.128.CONSTANT R4, desc[UR4][R22.64] ;  /* 0x0000000416047981 */ /* 0x000ea8000c1e9d00 */
[----:B------:R-:W3:Y:S04]  /*0260*/  LDG.E.128.CONSTANT R16, desc[UR4][R22.64+0x10] ;  /* 0x0000100416107981 */ /* 0x000ee8000c1e9d00 */
[----:B------:R-:W4:Y:S01]  /*0270*/  LDG.E.128.CONSTANT R12, desc[UR4][R22.64+0x20] ;  /* 0x00002004160c7981 */ /* 0x000f22000c1e9d00 */
[----:B-1----:R-:W-:-:S05]  /*0280*/  IMAD.WIDE R10, R10, 0x8, R8 ;  /* 0x000000080a0a7825 */ /* 0x002fca00078e0208 */
[----:B------:R-:W5:Y:S01]  /*0290*/  LDG.E.64 R8, desc[UR4][R10.64] ;  /* 0x000000040a087981 */ /* 0x000f62000c1e1b00 */
[----:B------:R-:W-:Y:S01]  /*02a0*/  LOP3.LUT R20, R0, 0x1, RZ, 0xc0, !PT ;  /* 0x0000000100147812 */ /* 0x000fe200078ec0ff */
[----:B------:R-:W-:Y:S02]  /*02b0*/  IMAD.MOV.U32 R24, RZ, RZ, 0x20fd8164 ;  /* 0x20fd8164ff187424 */ /* 0x000fe400078e00ff */
[----:B------:R-:W-:Y:S01]  /*02c0*/  IMAD.MOV.U32 R25, RZ, RZ, 0x3da8ff83 ;  /* 0x3da8ff83ff197424 */ /* 0x000fe200078e00ff */
[----:B------:R-:W-:Y:S01]  /*02d0*/  ISETP.NE.U32.AND P0, PT, R20, 0x1, PT ;  /* 0x000000011400780c */ /* 0x000fe20003f05070 */
[----:B------:R-:W-:-:S03]  /*02e0*/  DMUL R20, R2, R2 ;  /* 0x0000000202147228 */ /* 0x000fc60000000000 */
[----:B------:R-:W-:Y:S02]  /*02f0*/  FSEL R24, R24, -8.06006814911005101289e+34, !P0 ;  /* 0xf9785eba18187808 */ /* 0x000fe40004000000 */
[----:B------:R-:W-:-:S06]  /*0300*/  FSEL R25, -R25, 0.11223486810922622681, !P0 ;  /* 0x3de5db6519197808 */ /* 0x000fcc0004000100 */
[----:B--2---:R-:W-:-:S08]  /*0310*/  DFMA R4, R20, R24, R4 ;  /* 0x000000181404722b */ /* 0x004fd00000000004 */
[----:B------:R-:W-:-:S08]  /*0320*/  DFMA R4, R20, R4, R6 ;  /* 0x000000041404722b */ /* 0x000fd00000000006 */
[----:B---3--:R-:W-:-:S08]  /*0330*/  DFMA R4, R20, R4, R16 ;  /* 0x000000041404722b */ /* 0x008fd00000000010 */
[----:B------:R-:W-:-:S08]  /*0340*/  DFMA R4, R20, R4, R18 ;  /* 0x000000041404722b */ /* 0x000fd00000000012 */
[----:B----4-:R-:W-:-:S08]  /*0350*/  DFMA R4, R20, R4, R12 ;  /* 0x000000041404722b */ /* 0x010fd0000000000c */
[----:B------:R-:W-:-:S08]  /*0360*/  DFMA R4, R20, R4, R14 ;  /* 0x000000041404722b */ /* 0x000fd0000000000e */
[----:B------:R-:W-:Y:S02]  /*0370*/  DFMA R2, R4, R2, R2 ;  /* 0x000000020402722b */ /* 0x000fe40000000002 */
[----:B------:R-:W-:-:S10]  /*0380*/  DFMA R4, R20, R4, 1 ;  /* 0x3ff000001404742b */ /* 0x000fd40000000004 */
[----:B------:R-:W-:Y:S02]  /*0390*/  FSEL R4, R4, R2, !P0 ;  /* 0x0000000204047208 */ /* 0x000fe40004000000 */
[----:B------:R-:W-:Y:S02]  /*03a0*/  FSEL R5, R5, R3, !P0 ;  /* 0x0000000305057208 */ /* 0x000fe40004000000 */
[----:B------:R-:W-:-:S04]  /*03b0*/  LOP3.LUT P0, RZ, R0, 0x2, RZ, 0xc0, !PT ;  /* 0x0000000200ff7812 */ /* 0x000fc8000780c0ff */
[----:B------:R-:W-:-:S10]  /*03c0*/  DADD R2, RZ, -R4 ;  /* 0x00000000ff027229 */ /* 0x000fd40000000804 */
[----:B------:R-:W-:Y:S02]  /*03d0*/  FSEL R2, R4, R2, !P0 ;  /* 0x0000000204027208 */ /* 0x000fe40004000000 */
[----:B------:R-:W-:-:S06]  /*03e0*/  FSEL R3, R5, R3, !P0 ;  /* 0x0000000305037208 */ /* 0x000fcc0004000000 */
[----:B-----5:R-:W-:-:S07]  /*03f0*/  DADD R8, R8, R2 ;  /* 0x0000000008087229 */ /* 0x020fce0000000002 */
[----:B------:R-:W-:Y:S01]  /*0400*/  STG.E.64 desc[UR4][R10.64], R8 ;  /* 0x000000080a007986 */ /* 0x000fe2000c101b04 */
[----:B------:R-:W-:Y:S05]  /*0410*/  EXIT ;  /* 0x000000000000794d */ /* 0x000fea0003800000 */
        .type           $_Z13inject_sourcePdiiid$__internal_trig_reduction_slowpathd,@function
        .size           $_Z13inject_sourcePdiiid$__internal_trig_reduction_slowpathd,(.L_x_9 - $_Z13inject_sourcePdiiid$__internal_trig_reduction_slowpathd)
$_Z13inject_sourcePdiiid$__internal_trig_reduction_slowpathd:
[--C-:B------:R-:W-:Y:S01]  /*0420*/  SHF.R.U32.HI R6, RZ, 0x14, R17.reuse ;  /* 0x00000014ff067819 */ /* 0x100fe20000011611 */
[----:B------:R-:W-:Y:S02]  /*0430*/  IMAD.MOV.U32 R9, RZ, RZ, R16 ;  /* 0x000000ffff097224 */ /* 0x000fe400078e0010 */
[----:B------:R-:W-:Y:S01]  /*0440*/  IMAD.MOV.U32 R8, RZ, RZ, R17 ;  /* 0x000000ffff087224 */ /* 0x000fe200078e0011 */
[----:B------:R-:W-:Y:S01]  /*0450*/  LOP3.LUT R0, R6, 0x7ff, RZ, 0xc0, !PT ;  /* 0x000007ff06007812 */ /* 0x000fe200078ec0ff */
[----:B------:R-:W-:-:S03]  /*0460*/  IMAD.MOV.U32 R4, RZ, RZ, RZ ;  /* 0x000000ffff047224 */ /* 0x000fc600078e00ff */
[----:B------:R-:W-:-:S13]  /*0470*/  ISETP.NE.AND P0, PT, R0, 0x7ff, PT ;  /* 0x000007ff0000780c */ /* 0x000fda0003f05270 */
[----:B------:R-:W-:Y:S05]  /*0480*/  @!P0 BRA `(.L_x_1) ;  /* 0x00000008002c8947 */ /* 0x000fea0003800000 */
[----:B------:R-:W-:Y:S01]  /*0490*/  VIADD R2, R0, 0xfffffc00 ;  /* 0xfffffc0000027836 */ /* 0x000fe20000000000 */
[----:B------:R-:W-:-:S04]  /*04a0*/  CS2R R18, SRZ ;  /* 0x0000000000127805 */ /* 0x000fc8000001ff00 */
[----:B------:R-:W-:Y:S02]  /*04b0*/  SHF.R.U32.HI R0, RZ, 0x6, R2 ;  /* 0x00000006ff007819 */ /* 0x000fe40000011602 */
[----:B------:R-:W-:Y:S02]  /*04c0*/  ISETP.GE.U32.AND P0, PT, R2, 0x80, PT ;  /* 0x000000800200780c */ /* 0x000fe40003f06070 */
[C---:B------:R-:W-:Y:S02]  /*04d0*/  IADD3 R7, PT, PT, -R0.reuse, 0x13, RZ ;  /* 0x0000001300077810 */ /* 0x040fe40007ffe1ff */
[----:B------:R-:W-:Y:S02]  /*04e0*/  IADD3 R13, PT, PT, -R0, 0xf, RZ ;  /* 0x0000000f000d7810 */ /* 0x000fe40007ffe1ff */
[----:B------:R-:W-:-:S04]  /*04f0*/  SEL R7, R7, 0x12, P0 ;  /* 0x0000001207077807 */ /* 0x000fc80000000000 */
[----:B------:R-:W-:-:S13]  /*0500*/  ISETP.GE.AND P0, PT, R13, R7, PT ;  /* 0x000000070d00720c */ /* 0x000fda0003f06270 */
[----:B------:R-:W-:Y:S05]  /*0510*/  @P0 BRA `(.L_x_2) ;  /* 0x00000000008c0947 */ /* 0x000fea0003800000 */
[----:B------:R-:W0:Y:S01]  /*0520*/  LDC.64 R2, c[0x4][RZ] ;  /* 0x01000000ff027b82 */ /* 0x000e220000000a00 */
[C---:B------:R-:W-:Y:S01]  /*0530*/  SHF.L.U64.HI R11, R9.reuse, 0xb, R8 ;  /* 0x0000000b090b7819 */ /* 0x040fe20000010208 */
[----:B------:R-:W-:Y:S01]  /*0540*/  IMAD.SHL.U32 R9, R9, 0x800, RZ ;  /* 0x0000080009097824 */ /* 0x000fe200078e00ff */
[----:B------:R-:W-:Y:S01]  /*0550*/  IADD3 R8, PT, PT, RZ, -R0, -R7 ;  /* 0x80000000ff087210 */ /* 0x000fe20007ffe807 */
[----:B------:R-:W-:Y:S01]  /*0560*/  IMAD.MOV.U32 R14, RZ, RZ, RZ ;  /* 0x000000ffff0e7224 */ /* 0x000fe200078e00ff */
[----:B------:R-:W-:Y:S02]  /*0570*/  CS2R R18, SRZ ;  /* 0x0000000000127805 */ /* 0x000fe4000001ff00 */
[----:B------:R-:W-:Y:S01]  /*0580*/  LOP3.LUT R11, R11, 0x80000000, RZ, 0xfc, !PT ;  /* 0x800000000b0b7812 */ /* 0x000fe200078efcff */
[----:B------:R-:W1:Y:S01]  /*0590*/  LDCU.64 UR6, c[0x0][0x358] ;  /* 0x00006b00ff0677ac */ /* 0x000e620008000a00 */
[----:B------:R-:W-:-:S05]  /*05a0*/  NOP ;  /* 0x0000000000007918 */ /* 0x000fca0000000000 */
.L_x_3:
[----:B0-----:R-:W-:-:S06]  /*05b0*/  IMAD.WIDE R4, R13, 0x8, R2 ;  /* 0x000000080d047825 */ /* 0x001fcc00078e0202 */
[----:B-1----:R-:W2:Y:S01]  /*05c0*/  LDG.E.64.CONSTANT R4, desc[UR6][R4.64] ;  /* 0x0000000604047981 */ /* 0x002ea2000c1e9b00 */
[----:B------:R-:W-:Y:S02]  /*05d0*/  VIADD R8, R8, 0x1 ;  /* 0x0000000108087836 */ /* 0x000fe40000000000 */
[----:B------:R-:W-:Y:S02]  /*05e0*/  VIADD R13, R13, 0x1 ;  /* 0x000000010d0d7836 */ /* 0x000fe40000000000 */
[----:B--2---:R-:W-:-:S04]  /*05f0*/  IMAD.WIDE.U32 R18, P2, R4, R9, R18 ;  /* 0x0000000904127225 */ /* 0x004fc80007840012 */
[----:B------:R-:W-:Y:S02]  /*0600*/  IMAD R15, R4, R11, RZ ;  /* 0x0000000b040f7224 */ /* 0x000fe400078e02ff */
[CC--:B------:R-:W-:Y:S02]  /*0610*/  IMAD R16, R5.reuse, R9.reuse, RZ ;  /* 0x0000000905107224 */ /* 0x0c0fe400078e02ff */
[----:B------:R-:W-:Y:S01]  /*0620*/  IMAD.HI.U32 R21, R5, R9, RZ ;  /* 0x0000000905157227 */ /* 0x000fe200078e00ff */
[----:B------:R-:W-:-:S03]  /*0630*/  IADD3 R19, P0, PT, R15, R19, RZ ;  /* 0x000000130f137210 */ /* 0x000fc60007f1e0ff */
[----:B------:R-:W-:Y:S01]  /*0640*/  IMAD R15, R14, 0x8, R1 ;  /* 0x000000080e0f7824 */ /* 0x000fe200078e0201 */
[----:B------:R-:W-:Y:S01]  /*0650*/  IADD3 R19, P1, PT, R16, R19, RZ ;  /* 0x0000001310137210 */ /* 0x000fe20007f3e0ff */
[----:B------:R-:W-:-:S04]  /*0660*/  IMAD.HI.U32 R16, R4, R11, RZ ;  /* 0x0000000b04107227 */ /* 0x000fc800078e00ff */
[----:B------:R-:W-:Y:S01]  /*0670*/  IMAD.X R4, RZ, RZ, R16, P2 ;  /* 0x000000ffff047224 */ /* 0x000fe200010e0610 */
[----:B------:R0:W-:Y:S01]  /*0680*/  STL.64 [R15], R18 ;  /* 0x000000120f007387 */ /* 0x0001e20000100a00 */
[----:B------:R-:W-:-:S03]  /*0690*/  IMAD.HI.U32 R16, R5, R11, RZ ;  /* 0x0000000b05107227 */ /* 0x000fc600078e00ff */
[----:B------:R-:W-:Y:S01]  /*06a0*/  IADD3.X R4, P0, PT, R21, R4, RZ, P0, !PT ;  /* 0x0000000415047210 */ /* 0x000fe2000071e4ff */
[----:B------:R-:W-:Y:S02]  /*06b0*/  IMAD R5, R5, R11, RZ ;  /* 0x0000000b05057224 */ /* 0x000fe400078e02ff */
[----:B------:R-:W-:-:S03]  /*06c0*/  VIADD R14, R14, 0x1 ;  /* 0x000000010e0e7836 */ /* 0x000fc60000000000 */
[----:B------:R-:W-:Y:S01]  /*06d0*/  IADD3.X R5, P1, PT, R5, R4, RZ, P1, !PT ;  /* 0x0000000405057210 */ /* 0x000fe20000f3e4ff */
[----:B------:R-:W-:Y:S01]  /*06e0*/  IMAD.X R4, RZ, RZ, R16, P0 ;  /* 0x000000ffff047224 */ /* 0x000fe200000e0610 */
[----:B------:R-:W-:-:S03]  /*06f0*/  ISETP.NE.AND P0, PT, R8, -0xf, PT ;  /* 0xfffffff10800780c */ /* 0x000fc60003f05270 */
[----:B------:R-:W-:Y:S02]  /*0700*/  IMAD.X R4, RZ, RZ, R4, P1 ;  /* 0x000000ffff047224 */ /* 0x000fe400008e0604 */
[----:B0-----:R-:W-:Y:S02]  /*0710*/  IMAD.MOV.U32 R18, RZ, RZ, R5 ;  /* 0x000000ffff127224 */ /* 0x001fe400078e0005 */
[----:B------:R-:W-:-:S06]  /*0720*/  IMAD.MOV.U32 R19, RZ, RZ, R4 ;  /* 0x000000ffff137224 */ /* 0x000fcc00078e0004 */
[----:B------:R-:W-:Y:S05]  /*0730*/  @P0 BRA `(.L_x_3) ;  /* 0xfffffffc009c0947 */ /* 0x000fea000383ffff */
[----:B------:R-:W-:-:S07]  /*0740*/  IMAD.MOV.U32 R13, RZ, RZ, R7 ;  /* 0x000000ffff0d7224 */ /* 0x000fce00078e0007 */
.L_x_2:
[----:B------:R-:W-:Y:S01]  /*0750*/  LOP3.LUT P0, R21, R6, 0x3f, RZ, 0xc0, !PT ;  /* 0x0000003f06157812 */ /* 0x000fe2000780c0ff */
[----:B------:R-:W-:-:S04]  /*0760*/  IMAD.IADD R0, R0, 0x1, R13 ;  /* 0x0000000100007824 */ /* 0x000fc800078e020d */
[----:B------:R-:W-:-:S05]  /*0770*/  IMAD.U32 R23, R0, 0x8, R1 ;  /* 0x0000000800177824 */ /* 0x000fca00078e0001 */
[----:B------:R0:W-:Y:S04]  /*0780*/  STL.64 [R23+-0x78], R18 ;  /* 0xffff881217007387 */ /* 0x0001e80000100a00 */
[----:B------:R-:W2:Y:S04]  /*0790*/  @P0 LDL.64 R8, [R1+0x8] ;  /* 0x0000080001080983 */ /* 0x000ea80000100a00 */
[----:B------:R-:W3:Y:S04]  /*07a0*/  LDL.64 R2, [R1+0x10] ;  /* 0x0000100001027983 */ /* 0x000ee80000100a00 */
[----:B------:R-:W4:Y:S01]  /*07b0*/  LDL.64 R4, [R1+0x18] ;  /* 0x0000180001047983 */ /* 0x000f220000100a00 */
[----:B------:R-:W-:-:S02]  /*07c0*/  @P0 LOP3.LUT R0, R6, 0x3f, RZ, 0xc, !PT ;  /* 0x0000003f06000812 */ /* 0x000fc400078e0cff */
[--C-:B--2---:R-:W-:Y:S02]  /*07d0*/  @P0 SHF.R.U64 R7, R8, 0x1, R9.reuse ;  /* 0x0000000108070819 */ /* 0x104fe40000001209 */
[----:B------:R-:W-:Y:S02]  /*07e0*/  @P0 SHF.R.U32.HI R9, RZ, 0x1, R9 ;  /* 0x00000001ff090819 */ /* 0x000fe40000011609 */
[C---:B---3--:R-:W-:Y:S02]  /*07f0*/  @P0 SHF.L.U32 R11, R2.reuse, R21, RZ ;  /* 0x00000015020b0219 */ /* 0x048fe400000006ff */
[----:B------:R-:W-:Y:S02]  /*0800*/  @P0 SHF.R.U64 R6, R7, R0, R9 ;  /* 0x0000000007060219 */ /* 0x000fe40000001209 */
[--C-:B------:R-:W-:Y:S02]  /*0810*/  @P0 SHF.R.U32.HI R15, RZ, 0x1, R3.reuse ;  /* 0x00000001ff0f0819 */ /* 0x100fe40000011603 */
[----:B------:R-:W-:-:S02]  /*0820*/  @P0 SHF.R.U64 R13, R2, 0x1, R3 ;  /* 0x00000001020d0819 */ /* 0x000fc40000001203 */
[-C--:B------:R-:W-:Y:S02]  /*0830*/  @P0 SHF.L.U64.HI R8, R2, R21.reuse, R3 ;  /* 0x0000001502080219 */ /* 0x080fe40000010203 */
[----:B------:R-:W-:Y:S02]  /*0840*/  @P0 SHF.R.U32.HI R7, RZ, R0, R9 ;  /* 0x00000000ff070219 */ /* 0x000fe40000011609 */
[----:B------:R-:W-:Y:S02]  /*0850*/  @P0 LOP3.LUT R2, R11, R6, RZ, 0xfc, !PT ;  /* 0x000000060b020212 */ /* 0x000fe400078efcff */
[----:B----4-:R-:W-:Y:S02]  /*0860*/  @P0 SHF.L.U32 R9, R4, R21, RZ ;  /* 0x0000001504090219 */ /* 0x010fe400000006ff */
[----:B------:R-:W-:Y:S02]  /*0870*/  @P0 SHF.R.U64 R14, R13, R0, R15 ;  /* 0x000000000d0e0219 */ /* 0x000fe4000000120f */
[----:B------:R-:W-:Y:S01]  /*0880*/  @P0 LOP3.LUT R3, R8, R7, RZ, 0xfc, !PT ;  /* 0x0000000708030212 */ /* 0x000fe200078efcff */
[----:B------:R-:W-:Y:S01]  /*0890*/  IMAD.SHL.U32 R8, R2, 0x4, RZ ;  /* 0x0000000402087824 */ /* 0x000fe200078e00ff */
[----:B------:R-:W-:-:S02]  /*08a0*/  @P0 SHF.L.U64.HI R21, R4, R21, R5 ;  /* 0x0000001504150219 */ /* 0x000fc40000010205 */
[----:B------:R-:W-:Y:S02]  /*08b0*/  @P0 LOP3.LUT R4, R9, R14, RZ, 0xfc, !PT ;  /* 0x0000000e09040212 */ /* 0x000fe400078efcff */
[----:B------:R-:W-:Y:S02]  /*08c0*/  @P0 SHF.R.U32.HI R0, RZ, R0, R15 ;  /* 0x00000000ff000219 */ /* 0x000fe4000001160f */
[----:B------:R-:W-:Y:S02]  /*08d0*/  SHF.L.U64.HI R9, R2, 0x2, R3 ;  /* 0x0000000202097819 */ /* 0x000fe40000010203 */
[----:B------:R-:W-:Y:S02]  /*08e0*/  @P0 LOP3.LUT R5, R21, R0, RZ, 0xfc, !PT ;  /* 0x0000000015050212 */ /* 0x000fe400078efcff */
[----:B------:R-:W-:Y:S02]  /*08f0*/  SHF.L.W.U32.HI R3, R3, 0x2, R4 ;  /* 0x0000000203037819 */ /* 0x000fe40000010e04 */
[----:B------:R-:W-:-:S02]  /*0900*/  IADD3 RZ, P0, PT, RZ, -R8, RZ ;  /* 0x80000008ffff7210 */ /* 0x000fc40007f1e0ff */
[----:B------:R-:W-:Y:S02]  /*0910*/  LOP3.LUT R0, RZ, R9, RZ, 0x33, !PT ;  /* 0x00000009ff007212 */ /* 0x000fe400078e33ff */
[----:B------:R-:W-:Y:S02]  /*0920*/  SHF.L.W.U32.HI R4, R4, 0x2, R5 ;  /* 0x0000000204047819 */ /* 0x000fe40000010e05 */
[----:B------:R-:W-:Y:S02]  /*0930*/  LOP3.LUT R2, RZ, R3, RZ, 0x33, !PT ;  /* 0x00000003ff027212 */ /* 0x000fe400078e33ff */
[----:B------:R-:W-:Y:S02]  /*0940*/  IADD3.X R6, P0, PT, RZ, R0, RZ, P0, !PT ;  /* 0x00000000ff067210 */ /* 0x000fe4000071e4ff */
[----:B------:R-:W-:Y:S02]  /*0950*/  LOP3.LUT R7, RZ, R4, RZ, 0x33, !PT ;  /* 0x00000004ff077212 */ /* 0x000fe400078e33ff */
[----:B------:R-:W-:-:S02]  /*0960*/  IADD3.X R0, P1, PT, RZ, R2, RZ, P0, !PT ;  /* 0x00000002ff007210 */ /* 0x000fc4000073e4ff */
[----:B------:R-:W-:-:S03]  /*0970*/  ISETP.GT.U32.AND P2, PT, R3, -0x1, PT ;  /* 0xffffffff0300780c */ /* 0x000fc60003f44070 */
[----:B------:R-:W-:Y:S01]  /*0980*/  IMAD.X R7, RZ, RZ, R7, P1 ;  /* 0x000000ffff077224 */ /* 0x000fe200008e0607 */
[----:B------:R-:W-:-:S04]  /*0990*/  ISETP.GT.AND.EX P0, PT, R4, -0x1, PT, P2 ;  /* 0xffffffff0400780c */ /* 0x000fc80003f04320 */
[----:B------:R-:W-:Y:S02]  /*09a0*/  SEL R2, R4, R7, P0 ;  /* 0x0000000704027207 */ /* 0x000fe40000000000 */
[----:B------:R-:W-:Y:S02]  /*09b0*/  SEL R13, R3, R0, P0 ;  /* 0x00000000030d7207 */ /* 0x000fe40000000000 */
[----:B------:R-:W-:Y:S02]  /*09c0*/  ISETP.NE.U32.AND P1, PT, R2, RZ, PT ;  /* 0x000000ff0200720c */ /* 0x000fe40003f25070 */
[----:B------:R-:W-:Y:S02]  /*09d0*/  SEL R9, R9, R6, P0 ;  /* 0x0000000609097207 */ /* 0x000fe40000000000 */
[----:B------:R-:W-:Y:S01]  /*09e0*/  SEL R3, R13, R2, !P1 ;  /* 0x000000020d037207 */ /* 0x000fe20004800000 */
[----:B------:R-:W-:-:S05]  /*09f0*/  @!P0 IMAD.MOV R8, RZ, RZ, -R8 ;  /* 0x000000ffff088224 */ /* 0x000fca00078e0a08 */
[----:B------:R-:W1:Y:S02]  /*0a00*/  FLO.U32 R3, R3 ;  /* 0x0000000300037300 */ /* 0x000e6400000e0000 */
[C---:B-1----:R-:W-:Y:S02]  /*0a10*/  IADD3 R7, PT, PT, -R3.reuse, 0x1f, RZ ;  /* 0x0000001f03077810 */ /* 0x042fe40007ffe1ff */
[----:B------:R-:W-:-:S03]  /*0a20*/  IADD3 R0, PT, PT, -R3, 0x3f, RZ ;  /* 0x0000003f03007810 */ /* 0x000fc60007ffe1ff */
[----:B------:R-:W-:-:S05]  /*0a30*/  @P1 IMAD.MOV R0, RZ, RZ, R7 ;  /* 0x000000ffff001224 */ /* 0x000fca00078e0207 */
[----:B------:R-:W-:-:S13]  /*0a40*/  ISETP.NE.AND P1, PT, R0, RZ, PT ;  /* 0x000000ff0000720c */ /* 0x000fda0003f25270 */
[----:B0-----:R-:W-:Y:S05]  /*0a50*/  @!P1 BRA `(.L_x_4) ;  /* 0x0000000000289947 */ /* 0x001fea0003800000 */
[--C-:B------:R-:W-:Y:S02]  /*0a60*/  SHF.R.U64 R7, R8, 0x1, R9.reuse ;  /* 0x0000000108077819 */ /* 0x100fe40000001209 */
[C---:B------:R-:W-:Y:S02]  /*0a70*/  LOP3.LUT R3, R0.reuse, 0x3f, RZ, 0xc0, !PT ;  /* 0x0000003f00037812 */ /* 0x040fe400078ec0ff */
[----:B------:R-:W-:Y:S02]  /*0a80*/  SHF.R.U32.HI R9, RZ, 0x1, R9 ;  /* 0x00000001ff097819 */ /* 0x000fe40000011609 */
[----:B------:R-:W-:Y:S02]  /*0a90*/  LOP3.LUT R6, R0, 0x3f, RZ, 0xc, !PT ;  /* 0x0000003f00067812 */ /* 0x000fe400078e0cff */
[CC--:B------:R-:W-:Y:S02]  /*0aa0*/  SHF.L.U64.HI R11, R13.reuse, R3.reuse, R2 ;  /* 0x000000030d0b7219 */ /* 0x0c0fe40000010202 */
[----:B------:R-:W-:-:S02]  /*0ab0*/  SHF.L.U32 R3, R13, R3, RZ ;  /* 0x000000030d037219 */ /* 0x000fc400000006ff */
[-CC-:B------:R-:W-:Y:S02]  /*0ac0*/  SHF.R.U64 R2, R7, R6.reuse, R9.reuse ;  /* 0x0000000607027219 */ /* 0x180fe40000001209 */
[----:B------:R-:W-:Y:S02]  /*0ad0*/  SHF.R.U32.HI R6, RZ, R6, R9 ;  /* 0x00000006ff067219 */ /* 0x000fe40000011609 */
[----:B------:R-:W-:Y:S02]  /*0ae0*/  LOP3.LUT R13, R3, R2, RZ, 0xfc, !PT ;  /* 0x00000002030d7212 */ /* 0x000fe400078efcff */
[----:B------:R-:W-:-:S07]  /*0af0*/  LOP3.LUT R2, R11, R6, RZ, 0xfc, !PT ;  /* 0x000000060b027212 */ /* 0x000fce00078efcff */
.L_x_4:
[----:B------:R-:W-:Y:S01]  /*0b00*/  IMAD.WIDE.U32 R8, R13, 0x2168c235, RZ ;  /* 0x2168c2350d087825 */ /* 0x000fe200078e00ff */
[----:B------:R-:W-:-:S03]  /*0b10*/  SHF.R.U32.HI R5, RZ, 0x1e, R5 ;  /* 0x0000001eff057819 */ /* 0x000fc60000011605 */
[----:B------:R-:W-:Y:S01]  /*0b20*/  IMAD.MOV.U32 R6, RZ, RZ, R9 ;  /* 0x000000ffff067224 */ /* 0x000fe200078e0009 */
[----:B------:R-:W-:Y:S01]  /*0b30*/  IADD3 RZ, P1, PT, R8, R8, RZ ;  /* 0x0000000808ff7210 */ /* 0x000fe20007f3e0ff */
[----:B------:R-:W-:Y:S01]  /*0b40*/  IMAD.MOV.U32 R7, RZ, RZ, RZ ;  /* 0x000000ffff077224 */ /* 0x000fe200078e00ff */
[----:B------:R-:W-:Y:S01]  /*0b50*/  LEA.HI R4, R4, R5, RZ, 0x1 ;  /* 0x0000000504047211 */ /* 0x000fe200078f08ff */
[----:B------:R-:W-:-:S04]  /*0b60*/  IMAD.HI.U32 R3, R2, -0x36f0255e, RZ ;  /* 0xc90fdaa202037827 */ /* 0x000fc800078e00ff */
[----:B------:R-:W-:-:S04]  /*0b70*/  IMAD.WIDE.U32 R6, R13, -0x36f0255e, R6 ;  /* 0xc90fdaa20d067825 */ /* 0x000fc800078e0006 */
[C---:B------:R-:W-:Y:S02]  /*0b80*/  IMAD R9, R2.reuse, -0x36f0255e, RZ ;  /* 0xc90fdaa202097824 */ /* 0x040fe400078e02ff */
[----:B------:R-:W-:-:S04]  /*0b90*/  IMAD.WIDE.U32 R6, P2, R2, 0x2168c235, R6 ;  /* 0x2168c23502067825 */ /* 0x000fc80007840006 */
[----:B------:R-:W-:Y:S01]  /*0ba0*/  IMAD.X R2, RZ, RZ, R3, P2 ;  /* 0x000000ffff027224 */ /* 0x000fe200010e0603 */
[----:B------:R-:W-:Y:S02]  /*0bb0*/  IADD3 R3, P2, PT, R9, R7, RZ ;  /* 0x0000000709037210 */ /* 0x000fe40007f5e0ff */
[----:B------:R-:W-:Y:S02]  /*0bc0*/  IADD3.X RZ, P1, PT, R6, R6, RZ, P1, !PT ;  /* 0x0000000606ff7210 */ /* 0x000fe40000f3e4ff */
[C---:B------:R-:W-:Y:S01]  /*0bd0*/  ISETP.GT.U32.AND P3, PT, R3.reuse, RZ, PT ;  /* 0x000000ff0300720c */ /* 0x040fe20003f64070 */
[----:B------:R-:W-:Y:S01]  /*0be0*/  IMAD.X R2, RZ, RZ, R2, P2 ;  /* 0x000000ffff027224 */ /* 0x000fe200010e0602 */
[----:B------:R-:W-:-:S04]  /*0bf0*/  IADD3.X R6, P2, PT, R3, R3, RZ, P1, !PT ;  /* 0x0000000303067210 */ /* 0x000fc80000f5e4ff */
[C---:B------:R-:W-:Y:S01]  /*0c00*/  ISETP.GT.AND.EX P1, PT, R2.reuse, RZ, PT, P3 ;  /* 0x000000ff0200720c */ /* 0x040fe20003f24330 */
[----:B------:R-:W-:-:S03]  /*0c10*/  IMAD.X R7, R2, 0x1, R2, P2 ;  /* 0x0000000102077824 */ /* 0x000fc600010e0602 */
[----:B------:R-:W-:Y:S02]  /*0c20*/  SEL R6, R6, R3, P1 ;  /* 0x0000000306067207 */ /* 0x000fe40000800000 */
[----:B------:R-:W-:Y:S02]  /*0c30*/  SEL R3, R7, R2, P1 ;  /* 0x0000000207037207 */ /* 0x000fe40000800000 */
[----:B------:R-:W-:Y:S02]  /*0c40*/  IADD3 R2, P2, PT, R6, 0x1, RZ ;  /* 0x0000000106027810 */ /* 0x000fe40007f5e0ff */
[----:B------:R-:W-:Y:S02]  /*0c50*/  SEL R7, RZ, 0xffffffff, !P1 ;  /* 0xffffffffff077807 */ /* 0x000fe40004800000 */
[----:B------:R-:W-:Y:S01]  /*0c60*/  LOP3.LUT P1, R17, R17, 0x80000000, RZ, 0xc0, !PT ;  /* 0x8000000011117812 */ /* 0x000fe2000782c0ff */
[----:B------:R-:W-:Y:S02]  /*0c70*/  IMAD.X R3, RZ, RZ, R3, P2 ;  /* 0x000000ffff037224 */ /* 0x000fe400010e0603 */
[----:B------:R-:W-:Y:S01]  /*0c80*/  IMAD.IADD R0, R7, 0x1, -R0 ;  /* 0x0000000107007824 */ /* 0x000fe200078e0a00 */
[----:B------:R-:W-:-:S02]  /*0c90*/  @!P0 LOP3.LUT R17, R17, 0x80000000, RZ, 0x3c, !PT ;  /* 0x8000000011118812 */ /* 0x000fc400078e3cff */
[----:B------:R-:W-:Y:S01]  /*0ca0*/  SHF.R.U64 R2, R2, 0xa, R3 ;  /* 0x0000000a02027819 */ /* 0x000fe20000001203 */
[----:B------:R-:W-:-:S03]  /*0cb0*/  IMAD.SHL.U32 R0, R0, 0x100000, RZ ;  /* 0x0010000000007824 */ /* 0x000fc600078e00ff */
[----:B------:R-:W-:-:S03]  /*0cc0*/  IADD3 R2, P2, PT, R2, 0x1, RZ ;  /* 0x0000000102027810 */ /* 0x000fc60007f5e0ff */
[----:B------:R-:W-:Y:S01]  /*0cd0*/  @P1 IMAD.MOV R4, RZ, RZ, -R4 ;  /* 0x000000ffff041224 */ /* 0x000fe200078e0a04 */
[----:B------:R-:W-:-:S04]  /*0ce0*/  LEA.HI.X R3, R3, RZ, RZ, 0x16, P2 ;  /* 0x000000ff03037211 */ /* 0x000fc800010fb4ff */
[--C-:B------:R-:W-:Y:S02]  /*0cf0*/  SHF.R.U64 R2, R2, 0x1, R3.reuse ;  /* 0x0000000102027819 */ /* 0x100fe40000001203 */
[----:B------:R-:W-:Y:S02]  /*0d00*/  SHF.R.U32.HI R3, RZ, 0x1, R3 ;  /* 0x00000001ff037819 */ /* 0x000fe40000011603 */
[----:B------:R-:W-:-:S04]  /*0d10*/  IADD3 R9, P2, P3, RZ, RZ, R2 ;  /* 0x000000ffff097210 */ /* 0x000fc80007b5e002 */
[----:B------:R-:W-:-:S04]  /*0d20*/  IADD3.X R0, PT, PT, R0, 0x3fe00000, R3, P2, P3 ;  /* 0x3fe0000000007810 */ /* 0x000fc800017e6403 */
[----:B------:R-:W-:-:S07]  /*0d30*/  LOP3.LUT R8, R0, R17, RZ, 0xfc, !PT ;  /* 0x0000001100087212 */ /* 0x000fce00078efcff */
.L_x_1:
[----:B------:R-:W-:Y:S02]  /*0d40*/  IMAD.MOV.U32 R13, RZ, RZ, 0x0 ;  /* 0x00000000ff0d7424 */ /* 0x000fe400078e00ff */
[----:B------:R-:W-:Y:S02]  /*0d50*/  IMAD.MOV.U32 R0, RZ, RZ, R4 ;  /* 0x000000ffff007224 */ /* 0x000fe400078e0004 */
[----:B------:R-:W-:Y:S02]  /*0d60*/  IMAD.MOV.U32 R2, RZ, RZ, R9 ;  /* 0x000000ffff027224 */ /* 0x000fe400078e0009 */
[----:B------:R-:W-:Y:S01]  /*0d70*/  IMAD.MOV.U32 R3, RZ, RZ, R8 ;  /* 0x000000ffff037224 */ /* 0x000fe200078e0008 */
[----:B------:R-:W-:Y:S06]  /*0d80*/  RET.REL.NODEC R12 `(_Z13inject_sourcePdiiid) ;  /* 0xfffffff00c9c7950 */ /* 0x000fec0003c3ffff */
.L_x_5:
[----:B------:R-:W-:-:S00]  /*0d90*/  BRA `(.L_x_5) ;  /* 0xfffffffc00fc7947 */ /* 0x000fc0000383ffff */
[----:B------:R-:W-:-:S00]  /*0da0*/  NOP ;  /* 0x0000000000007918 */ /* 0x000fc00000000000 */
        /* <DEDUP_REMOVED lines=13> */
.L_x_9:


//--------------------- .text._Z9update_HzPdPKdS1_i --------------------------
	.section	.text._Z9update_HzPdPKdS1_i,"ax",@progbits
	.align	128
        .global         _Z9update_HzPdPKdS1_i
        .type           _Z9update_HzPdPKdS1_i,@function
        .size           _Z9update_HzPdPKdS1_i,(.L_x_11 - _Z9update_HzPdPKdS1_i)
        .other          _Z9update_HzPdPKdS1_i,@"STO_CUDA_ENTRY STV_DEFAULT"
_Z9update_HzPdPKdS1_i:
.text._Z9update_HzPdPKdS1_i:
[----:B------:R-:W-:Y:S01]  /*0000*/  LDC R1, c[0x0][0x37c] ;  /* 0x0000df00ff017b82 */ /* 0x000fe20000000800 */
[----:B------:R-:W0:Y:S07]  /*0010*/  S2R R3, SR_TID.X ;  /* 0x0000000000037919 */ /* 0x000e2e0000002100 */
[----:B------:R-:W0:Y:S01]  /*0020*/  LDC R0, c[0x0][0x360] ;  /* 0x0000d800ff007b82 */ /* 0x000e220000000800 */
[----:B------:R-:W1:Y:S01]  /*0030*/  LDCU UR6, c[0x0][0x398] ;  /* 0x00007300ff0677ac */ /* 0x000e620008000800 */
[----:B------:R-:W2:Y:S06]  /*0040*/  S2R R2, SR_TID.Y ;  /* 0x0000000000027919 */ /* 0x000eac0000002200 */
[----:B------:R-:W0:Y:S08]  /*0050*/  S2UR UR4, SR_CTAID.X ;  /* 0x00000000000479c3 */ /* 0x000e300000002500 */
[----:B------:R-:W2:Y:S08]  /*0060*/  S2UR UR5, SR_CTAID.Y ;  /* 0x00000000000579c3 */ /* 0x000eb00000002600 */
[----:B------:R-:W2:Y:S01]  /*0070*/  LDC R5, c[0x0][0x364] ;  /* 0x0000d900ff057b82 */ /* 0x000ea20000000800 */
[----:B0-----:R-:W-:Y:S01]  /*0080*/  IMAD R0, R0, UR4, R3 ;  /* 0x0000000400007c24 */ /* 0x001fe2000f8e0203 */
[----:B-1----:R-:W-:Y:S01]  /*0090*/  UIADD3 UR4, UPT, UPT, UR6, -0x1, URZ ;  /* 0xffffffff06047890 */ /* 0x002fe2000fffe0ff */
[----:B--2---:R-:W-:-:S05]  /*00a0*/  IMAD R5, R5, UR5, R2 ;  /* 0x0000000505057c24 */ /* 0x004fca000f8e0202 */
[----:B------:R-:W-:-:S04]  /*00b0*/  VIMNMX R2, PT, PT, R0, R5, !PT ;  /* 0x0000000500027248 */ /* 0x000fc80007fe0100 */
[----:B------:R-:W-:-:S13]  /*00c0*/  ISETP.GE.AND P0, PT, R2, UR4, PT ;  /* 0x0000000402007c0c */ /* 0x000fda000bf06270 */
[----:B------:R-:W-:Y:S05]  /*00d0*/  @P0 EXIT ;  /* 0x000000000000094d */ /* 0x000fea0003800000 */
[----:B------:R-:W0:Y:S01]  /*00e0*/  LDC.64 R2, c[0x0][0x390] ;  /* 0x0000e400ff027b82 */ /* 0x000e220000000a00 */
[----:B------:R-:W1:Y:S01]  /*00f0*/  LDCU.64 UR4, c[0x0][0x358] ;  /* 0x00006b00ff0477ac */ /* 0x000e620008000a00 */
[----:B------:R-:W-:Y:S01]  /*0100*/  IMAD R7, R0, UR6, R5 ;  /* 0x0000000600077c24 */ /* 0x000fe2000f8e0205 */
[----:B------:R-:W2:Y:S04]  /*0110*/  LDCU.64 UR8, c[0x3][0x48] ;  /* 0x00c00900ff0877ac */ /* 0x000ea80008000a00 */
[C---:B------:R-:W-:Y:S01]  /*0120*/  IADD3 R11, PT, PT, R7.reuse, UR6, RZ ;  /* 0x00000006070b7c10 */ /* 0x040fe2000fffe0ff */
[----:B------:R-:W3:Y:S08]  /*0130*/  LDC.64 R8, c[0x0][0x388] ;  /* 0x0000e200ff087b82 */ /* 0x000ef00000000a00 */
[----:B------:R-:W4:Y:S01]  /*0140*/  LDC.64 R14, c[0x0][0x380] ;  /* 0x0000e000ff0e7b82 */ /* 0x000f220000000a00 */
[----:B0-----:R-:W-:-:S04]  /*0150*/  IMAD.WIDE R4, R7, 0x8, R2 ;  /* 0x0000000807047825 */ /* 0x001fc800078e0202 */
[----:B------:R-:W-:Y:S02]  /*0160*/  IMAD.WIDE R2, R11, 0x8, R2 ;  /* 0x000000080b027825 */ /* 0x000fe400078e0202 */
[----:B-1----:R-:W5:Y:S02]  /*0170*/  LDG.E.64 R4, desc[UR4][R4.64] ;  /* 0x0000000404047981 */ /* 0x002f64000c1e1b00 */
[C---:B---3--:R-:W-:Y:S02]  /*0180*/  IMAD.WIDE R8, R7.reuse, 0x8, R8 ;  /* 0x0000000807087825 */ /* 0x048fe400078e0208 */
[----:B------:R-:W5:Y:S04]  /*0190*/  LDG.E.64 R2, desc[UR4][R2.64] ;  /* 0x0000000402027981 */ /* 0x000f68000c1e1b00 */
[----:B------:R-:W3:Y:S04]  /*01a0*/  LDG.E.64 R10, desc[UR4][R8.64+0x8] ;  /* 0x00000804080a7981 */ /* 0x000ee8000c1e1b00 */
[----:B------:R-:W3:Y:S01]  /*01b0*/  LDG.E.64 R12, desc[UR4][R8.64] ;  /* 0x00000004080c7981 */ /* 0x000ee2000c1e1b00 */
[----:B----4-:R-:W-:-:S05]  /*01c0*/  IMAD.WIDE R14, R7, 0x8, R14 ;  /* 0x00000008070e7825 */ /* 0x010fca00078e020e */
[----:B------:R-:W2:Y:S01]  /*01d0*/  LDG.E.64 R16, desc[UR4][R14.64] ;  /* 0x000000040e107981 */ /* 0x000ea2000c1e1b00 */
[----:B-----5:R-:W-:Y:S02]  /*01e0*/  DADD R6, R2, -R4 ;  /* 0x0000000002067229 */ /* 0x020fe40000000804 */
[----:B---3--:R-:W-:-:S08]  /*01f0*/  DADD R10, R10, -R12 ;  /* 0x000000000a0a7229 */ /* 0x008fd0000000080c */
[----:B------:R-:W-:-:S08]  /*0200*/  DADD R6, R6, -R10 ;  /* 0x0000000006067229 */ /* 0x000fd0000000080a */
[----:B--2---:R-:W-:-:S07]  /*0210*/  DFMA R6, -R6, UR8, R16 ;  /* 0x0000000806067c2b */ /* 0x004fce0008000110 */
[----:B------:R-:W-:Y:S01]  /*0220*/  STG.E.64 desc[UR4][R14.64], R6 ;  /* 0x000000060e007986 */ /* 0x000fe2000c101b04 */
[----:B------:R-:W-:Y:S05]  /*0230*/  EXIT ;  /* 0x000000000000794d */ /* 0x000fea0003800000 */
.L_x_6:
        /* <DEDUP_REMOVED lines=12> */
.L_x_11:


//--------------------- .text._Z9update_EyPdPKdi  --------------------------
	.section	.text._Z9update_EyPdPKdi,"ax",@progbits
	.align	128
        .global         _Z9update_EyPdPKdi
        .type           _Z9update_EyPdPKdi,@function
        .size           _Z9update_EyPdPKdi,(.L_x_12 - _Z9update_EyPdPKdi)
        .other          _Z9update_EyPdPKdi,@"STO_CUDA_ENTRY STV_DEFAULT"
_Z9update_EyPdPKdi:
.text._Z9update_EyPdPKdi:
[----:B------:R-:W-:Y:S01]  /*0000*/  LDC R1, c[0x0][0x37c] ;  /* 0x0000df00ff017b82 */ /* 0x000fe20000000800 */
[----:B------:R-:W0:Y:S07]  /*0010*/  S2R R3, SR_TID.X ;  /* 0x0000000000037919 */ /* 0x000e2e0000002100 */
[----:B------:R-:W0:Y:S01]  /*0020*/  S2UR UR4, SR_CTAID.X ;  /* 0x00000000000479c3 */ /* 0x000e220000002500 */
[----:B------:R-:W1:Y:S07]  /*0030*/  S2R R5, SR_TID.Y ;  /* 0x0000000000057919 */ /* 0x000e6e0000002200 */
[----:B------:R-:W0:Y:S08]  /*0040*/  LDC R0, c[0x0][0x360] ;  /* 0x0000d800ff007b82 */ /* 0x000e300000000800 */
[----:B------:R-:W1:Y:S08]  /*0050*/  S2UR UR5, SR_CTAID.Y ;  /* 0x00000000000579c3 */ /* 0x000e700000002600 */
[----:B------:R-:W1:Y:S08]  /*0060*/  LDC R2, c[0x0][0x364] ;  /* 0x0000d900ff027b82 */ /* 0x000e700000000800 */
[----:B------:R-:W2:Y:S01]  /*0070*/  LDC R7, c[0x0][0x390] ;  /* 0x0000e400ff077b82 */ /* 0x000ea20000000800 */
[----:B0-----:R-:W-:-:S05]  /*0080*/  IMAD R0, R0, UR4, R3 ;  /* 0x0000000400007c24 */ /* 0x001fca000f8e0203 */
[----:B------:R-:W-:Y:S01]  /*0090*/  ISETP.GE.AND P0, PT, R0, 0x1, PT ;  /* 0x000000010000780c */ /* 0x000fe20003f06270 */
[----:B-1----:R-:W-:-:S05]  /*00a0*/  IMAD R3, R2, UR5, R5 ;  /* 0x0000000502037c24 */ /* 0x002fca000f8e0205 */
[----:B------:R-:W-:-:S04]  /*00b0*/  VIMNMX R2, PT, PT, R0, R3, !PT ;  /* 0x0000000300027248 */ /* 0x000fc80007fe0100 */
[----:B--2---:R-:W-:-:S13]  /*00c0*/  ISETP.GE.OR P0, PT, R2, R7, !P0 ;  /* 0x000000070200720c */ /* 0x004fda0004706670 */
[----:B------:R-:W-:Y:S05]  /*00d0*/  @P0 EXIT ;  /* 0x000000000000094d */ /* 0x000fea0003800000 */
[----:B------:R-:W0:Y:S01]  /*00e0*/  LDC.64 R4, c[0x0][0x388] ;  /* 0x0000e200ff047b82 */ /* 0x000e220000000a00 */
[----:B------:R-:W1:Y:S01]  /*00f0*/  LDCU.64 UR4, c[0x0][0x358] ;  /* 0x00006b00ff0477ac */ /* 0x000e620008000a00 */
[CC--:B------:R-:W-:Y:S02]  /*0100*/  IMAD R2, R0.reuse, R7.reuse, -R7 ;  /* 0x0000000700027224 */ /* 0x0c0fe400078e0a07 */
[----:B------:R-:W-:Y:S01]  /*0110*/  IMAD R7, R0, R7, R3 ;  /* 0x0000000700077224 */ /* 0x000fe200078e0203 */
[----:B------:R-:W2:Y:S02]  /*0120*/  LDCU.64 UR6, c[0x3][0x50] ;  /* 0x00c00a00ff0677ac */ /* 0x000ea40008000a00 */
[----:B------:R-:W-:Y:S01]  /*0130*/  IADD3 R11, PT, PT, R3, R2, RZ ;  /* 0x00000002030b7210 */ /* 0x000fe20007ffe0ff */
[----:B------:R-:W3:Y:S01]  /*0140*/  LDC.64 R8, c[0x0][0x380] ;  /* 0x0000e000ff087b82 */ /* 0x000ee20000000a00 */
[----:B0-----:R-:W-:-:S04]  /*0150*/  IMAD.WIDE.U32 R2, R7, 0x8, R4 ;  /* 0x0000000807027825 */ /* 0x001fc800078e0004 */
[----:B------:R-:W-:Y:S02]  /*0160*/  IMAD.WIDE.U32 R4, R11, 0x8, R4 ;  /* 0x000000080b047825 */ /* 0x000fe400078e0004 */
[----:B-1----:R-:W4:Y:S04]  /*0170*/  LDG.E.64 R2, desc[UR4][R2.64] ;  /* 0x0000000402027981 */ /* 0x002f28000c1e1b00 */
[----:B------:R-:W4:Y:S01]  /*0180*/  LDG.E.64 R4, desc[UR4][R4.64] ;  /* 0x0000000404047981 */ /* 0x000f22000c1e1b00 */
[----:B---3--:R-:W-:-:S05]  /*0190*/  IMAD.WIDE.U32 R8, R7, 0x8, R8 ;  /* 0x0000000807087825 */ /* 0x008fca00078e0008 */
[----:B------:R-:W2:Y:S01]  /*01a0*/  LDG.E.64 R10, desc[UR4][R8.64] ;  /* 0x00000004080a7981 */ /* 0x000ea2000c1e1b00 */
[----:B----4-:R-:W-:-:S08]  /*01b0*/  DADD R6, R2, -R4 ;  /* 0x0000000002067229 */ /* 0x010fd00000000804 */
[----:B--2---:R-:W-:-:S07]  /*01c0*/  DFMA R6, -R6, UR6, R10 ;  /* 0x0000000606067c2b */ /* 0x004fce000800010a */
[----:B------:R-:W-:Y:S01]  /*01d0*/  STG.E.64 desc[UR4][R8.64], R6 ;  /* 0x0000000608007986 */ /* 0x000fe2000c101b04 */
[----:B------:R-:W-:Y:S05]  /*01e0*/  EXIT ;  /* 0x000000000000794d */ /* 0x000fea0003800000 */
.L_x_7:
        /* <DEDUP_REMOVED lines=9> */
.L_x_12:


//--------------------- .text._Z9update_ExPdPKdi  --------------------------
	.section	.text._Z9update_ExPdPKdi,"ax",@progbits
	.align	128
        .global         _Z9update_ExPdPKdi
        .type           _Z9update_ExPdPKdi,@function
        .size           _Z9update_ExPdPKdi,(.L_x_13 - _Z9update_ExPdPKdi)
        .other          _Z9update_ExPdPKdi,@"STO_CUDA_ENTRY STV_DEFAULT"
_Z9update_ExPdPKdi:
.text._Z9update_ExPdPKdi:
[----:B------:R-:W-:Y:S01]  /*0000*/  LDC R1, c[0x0][0x37c] ;  /* 0x0000df00ff017b82 */ /* 0x000fe20000000800 */
[----:B------:R-:W0:Y:S07]  /*0010*/  S2R R2, SR_TID.Y ;  /* 0x0000000000027919 */ /* 0x000e2e0000002200 */
[----:B------:R-:W1:Y:S01]  /*0020*/  LDC R0, c[0x0][0x360] ;  /* 0x0000d800ff007b82 */ /* 0x000e620000000800 */
[----:B------:R-:W2:Y:S01]  /*0030*/  LDCU UR6, c[0x0][0x390] ;  /* 0x00007200ff0677ac */ /* 0x000ea20008000800 */
[----:B------:R-:W1:Y:S06]  /*0040*/  S2R R3, SR_TID.X ;  /* 0x0000000000037919 */ /* 0x000e6c0000002100 */
[----:B------:R-:W0:Y:S08]  /*0050*/  S2UR UR5, SR_CTAID.Y ;  /* 0x00000000000579c3 */ /* 0x000e300000002600 */
[----:B------:R-:W0:Y:S08]  /*0060*/  LDC R5, c[0x0][0x364] ;  /* 0x0000d900ff057b82 */ /* 0x000e300000000800 */
[----:B------:R-:W1:Y:S01]  /*0070*/  S2UR UR4, SR_CTAID.X ;  /* 0x00000000000479c3 */ /* 0x000e620000002500 */
[----:B0-----:R-:W-:-:S05]  /*0080*/  IMAD R5, R5, UR5, R2 ;  /* 0x0000000505057c24 */ /* 0x001fca000f8e0202 */
[----:B------:R-:W-:Y:S01]  /*0090*/  ISETP.NE.AND P0, PT, R5, RZ, PT ;  /* 0x000000ff0500720c */ /* 0x000fe20003f05270 */
[----:B-1----:R-:W-:-:S05]  /*00a0*/  IMAD R0, R0, UR4, R3 ;  /* 0x0000000400007c24 */ /* 0x002fca000f8e0203 */
[----:B------:R-:W-:-:S04]  /*00b0*/  VIMNMX R2, PT, PT, R0, R5, !PT ;  /* 0x0000000500027248 */ /* 0x000fc80007fe0100 */
[----:B--2---:R-:W-:-:S13]  /*00c0*/  ISETP.GE.OR P0, PT, R2, UR6, !P0 ;  /* 0x0000000602007c0c */ /* 0x004fda000c706670 */
[----:B------:R-:W-:Y:S05]  /*00d0*/  @P0 EXIT ;  /* 0x000000000000094d */ /* 0x000fea0003800000 */
[----:B------:R-:W0:Y:S01]  /*00e0*/  LDC.64 R2, c[0x0][0x388] ;  /* 0x0000e200ff027b82 */ /* 0x000e220000000a00 */
[----:B------:R-:W1:Y:S01]  /*00f0*/  LDCU.64 UR4, c[0x0][0x358] ;  /* 0x00006b00ff0477ac */ /* 0x000e620008000a00 */
[----:B------:R-:W-:Y:S01]  /*0100*/  IMAD R11, R0, UR6, R5 ;  /* 0x00000006000b7c24 */ /* 0x000fe2000f8e0205 */
[----:B------:R-:W2:Y:S05]  /*0110*/  LDCU.64 UR8, c[0x3][0x50] ;  /* 0x00c00a00ff0877ac */ /* 0x000eaa0008000a00 */
[----:B------:R-:W3:Y:S01]  /*0120*/  LDC.64 R8, c[0x0][0x380] ;  /* 0x0000e000ff087b82 */ /* 0x000ee20000000a00 */
[----:B0-----:R-:W-:-:S05]  /*0130*/  IMAD.WIDE R2, R11, 0x8, R2 ;  /* 0x000000080b027825 */ /* 0x001fca00078e0202 */
[----:B-1----:R-:W4:Y:S04]  /*0140*/  LDG.E.64 R4, desc[UR4][R2.64] ;  /* 0x0000000402047981 */ /* 0x002f28000c1e1b00 */
[----:B------:R-:W4:Y:S01]  /*0150*/  LDG.E.64 R6, desc[UR4][R2.64+-0x8] ;  /* 0xfffff80402067981 */ /* 0x000f22000c1e1b00 */
[----:B---3--:R-:W-:-:S05]  /*0160*/  IMAD.WIDE R8, R11, 0x8, R8 ;  /* 0x000000080b087825 */ /* 0x008fca00078e0208 */
[----:B------:R-:W2:Y:S01]  /*0170*/  LDG.E.64 R10, desc[UR4][R8.64] ;  /* 0x00000004080a7981 */ /* 0x000ea2000c1e1b00 */
[----:B----4-:R-:W-:-:S08]  /*0180*/  DADD R4, R4, -R6 ;  /* 0x0000000004047229 */ /* 0x010fd00000000806 */
[----:B--2---:R-:W-:-:S07]  /*0190*/  DFMA R4, R4, UR8, R10 ;  /* 0x0000000804047c2b */ /* 0x004fce000800000a */
[----:B------:R-:W-:Y:S01]  /*01a0*/  STG.E.64 desc[UR4][R8.64], R4 ;  /* 0x0000000408007986 */ /* 0x000fe2000c101b04 */
[----:B------:R-:W-:Y:S05]  /*01b0*/  EXIT ;  /* 0x000000000000794d */ /* 0x000fea0003800000 */
.L_x_8:
        /* <DEDUP_REMOVED lines=12> */
.L_x_13:


//--------------------- .nv.global.init           --------------------------
	.section	.nv.global.init,"aw",@progbits
	.align	16
.nv.global.init:
	.type		__cudart_sin_cos_coeffs,@object
	.size		__cudart_sin_cos_coeffs,(__cudart_i2opi_d - __cudart_sin_cos_coeffs)
__cudart_sin_cos_coeffs:
        /*0000*/ 	.byte	0x46, 0xd2, 0xb0, 0x2c, 0xf1, 0xe5, 0x5a, 0xbe, 0x92, 0xe3, 0xac, 0x69, 0xe3, 0x1d, 0xc7, 0x3e
        /*0010*/ 	.byte	0xa1, 0x62, 0xdb, 0x19, 0xa0, 0x01, 0x2a, 0xbf, 0x18, 0x08, 0x11, 0x11, 0x11, 0x11, 0x81, 0x3f
        /*0020*/ 	.byte	0x54, 0x55, 0x55, 0x55, 0x55, 0x55, 0xc5, 0xbf, 0x00, 0x00, 0x00, 0x00, 0x00, 0x00, 0x00, 0x00
        /*0030*/ 	.byte	0x00, 0x00, 0x00, 0x00, 0x00, 0x00, 0x00, 0x00, 0x64, 0x81, 0xfd, 0x20, 0x83, 0xff, 0xa8, 0xbd
        /*0040*/ 	.byte	0x28, 0x85, 0xef, 0xc1, 0xa7, 0xee, 0x21, 0x3e, 0xd9, 0xe6, 0x06, 0x8e, 0x4f, 0x7e, 0x92, 0xbe
        /*0050*/ 	.byte	0xe9, 0xbc, 0xdd, 0x19, 0xa0, 0x01, 0xfa, 0x3e, 0x47, 0x5d, 0xc1, 0x16, 0x6c, 0xc1, 0x56, 0xbf
        /*0060*/ 	.byte	0x51, 0x55, 0x55, 0x55, 0x55, 0x55, 0xa5, 0x3f, 0x00, 0x00, 0x00, 0x00, 0x00, 0x00, 0xe0, 0xbf
        /*0070*/ 	.byte	0x00, 0x00, 0x00, 0x00, 0x00, 0x00, 0xf0, 0x3f, 0x00, 0x00, 0x00, 0x00, 0x00, 0x00, 0x00, 0x00
	.type		__cudart_i2opi_d,@object
	.size		__cudart_i2opi_d,(.L_12 - __cudart_i2opi_d)
__cudart_i2opi_d:
        /* <DEDUP_REMOVED lines=9> */
.L_12:


//--------------------- .nv.shared.reserved.0     --------------------------
	.section	.nv.shared.reserved.0,"aw",@nobits
	.weak		__nv_reservedSMEM_offset_0_alias
	.size		__nv_reservedSMEM_offset_0_alias, 0, 64
	.other		__nv_reservedSMEM_offset_0_alias,@"STO_CUDA_RESERVED_SHARED STV_DEFAULT"
__nv_reservedSMEM_offset_0_alias:
	.zero		0
	.zero		64


//--------------------- .nv.constant0._Z13inject_sourcePdiiid --------------------------
	.section	.nv.constant0._Z13inject_sourcePdiiid,"a",@progbits
	.sectionflags	@""
	.align	4
.nv.constant0._Z13inject_sourcePdiiid:
	.zero		928


//--------------------- .nv.constant0._Z9update_HzPdPKdS1_i --------------------------
	.section	.nv.constant0._Z9update_HzPdPKdS1_i,"a",@progbits
	.sectionflags	@""
	.align	4
.nv.constant0._Z9update_HzPdPKdS1_i:
	.zero		924


//--------------------- .nv.constant0._Z9update_EyPdPKdi --------------------------
	.section	.nv.constant0._Z9update_EyPdPKdi,"a",@progbits
	.sectionflags	@""
	.align	4
.nv.constant0._Z9update_EyPdPKdi:
	.zero		916


//--------------------- .nv.constant0._Z9update_ExPdPKdi --------------------------
	.section	.nv.constant0._Z9update_ExPdPKdi,"a",@progbits
	.sectionflags	@""
	.align	4
.nv.constant0._Z9update_ExPdPKdi:
	.zero		916


//--------------------- SYMBOLS --------------------------

	.type		.nv.reservedSmem.offset0,@object
	.size		.nv.reservedSmem.offset0,0x4
